	.target	sm_90a

	.elftype	@"ET_EXEC"


//--------------------- .note.nv.tkinfo           --------------------------
	.section	.note.nv.tkinfo,"",@"SHT_NOTE"
	.sectionflags	@"SHF_NOTE_NV_TKINFO"
	.tkinfo
        /*0018*/ 	.word	0x00000002
        /*0030*/ 	.string	""
        /*0030*/ 	.string	"ptxas"
        /*0030*/ 	.string	"Cuda compilation tools, release 13.0, V13.0.88"
        /*0030*/ 	.string	"Build cuda_13.0.r13.0/compiler.36424714_0"
        /*0030*/ 	.string	"-arch sm_90a -m 64 "



//--------------------- .note.nv.cuinfo           --------------------------
	.section	.note.nv.cuinfo,"",@"SHT_NOTE"
	.sectionflags	@"SHF_NOTE_NV_CUINFO"
        /*0018*/ 	.short	0x0002
        /*001a*/ 	.short	0x005a
        /*001c*/ 	.short	0x0082
	.zero		2


//--------------------- .nv.info                  --------------------------
	.section	.nv.info,"",@"SHT_CUDA_INFO"
	.align	4


	//----- nvinfo : EIATTR_REGCOUNT
	.align		4
        /*0000*/ 	.byte	0x04, 0x2f
        /*0002*/ 	.short	(.L_15 - .L_14)
	.align		4
.L_14:
        /*0004*/ 	.word	index@(_ZN7cutlass13device_kernelINS_4gemm6kernel13GemmUniversalIN4cute5tupleIJiiiiEEENS1_10collective13CollectiveMmaINS1_34MainloopSm90TmaGmmaWarpSpecializedILi14ENS5_IJNS4_1CILi1EEENSA_ILi4EEESB_EEENS1_32KernelTmaWarpSpecializedPingpongEEENS5_IJNSA_ILi64EEESG_SG_EEENS_6half_tENS5_IJlSB_lEEESI_SJ_NS4_8TiledMMAINS4_8MMA_AtomIJNS4_4SM904GMMA25MMA_64x64x16_F32F16F16_SSILNSN_5MajorE0ELSP_0ELNSN_7ScaleInE1ELSQ_1EEEEEENS4_6LayoutINS5_IJSB_SB_SB_EEENS5_IJNSA_ILi0EEESV_SV_EEEEENS5_IJNS4_10UnderscoreESY_SY_EEEEENS4_23SM90_TMA_LOAD_MULTICASTENS4_14ComposedLayoutINS4_7SwizzleILi3ELi4ELi3EEENS4_18smem_ptr_flag_bitsILi16EEENST_INS5_IJNSA_ILi8EEESG_EEENS5_IJSG_SB_EEEEEEEvNS4_8identityENS4_13SM90_TMA_LOADES1B_vS1C_EENS_8epilogue10collective6detail29Sm90TmaWarpSpecializedAdapterINS1G_15DefaultEpilogueISI_SJ_SJ_NS1F_6thread17LinearCombinationISI_Li1EffLNS1K_9ScaleType4KindE0ELNS_15FloatRoundStyleE2ESI_EENS1_15EpilogueDefaultEEEEEvvEEEEvNT_6ParamsE)
        /*0008*/ 	.word	0x000000a8


	//----- nvinfo : EIATTR_FRAME_SIZE
	.align		4
.L_15:
        /*000c*/ 	.byte	0x04, 0x11
        /*000e*/ 	.short	(.L_17 - .L_16)
	.align		4
.L_16:
        /*0010*/ 	.word	index@(_ZN7cutlass13device_kernelINS_4gemm6kernel13GemmUniversalIN4cute5tupleIJiiiiEEENS1_10collective13CollectiveMmaINS1_34MainloopSm90TmaGmmaWarpSpecializedILi14ENS5_IJNS4_1CILi1EEENSA_ILi4EEESB_EEENS1_32KernelTmaWarpSpecializedPingpongEEENS5_IJNSA_ILi64EEESG_SG_EEENS_6half_tENS5_IJlSB_lEEESI_SJ_NS4_8TiledMMAINS4_8MMA_AtomIJNS4_4SM904GMMA25MMA_64x64x16_F32F16F16_SSILNSN_5MajorE0ELSP_0ELNSN_7ScaleInE1ELSQ_1EEEEEENS4_6LayoutINS5_IJSB_SB_SB_EEENS5_IJNSA_ILi0EEESV_SV_EEEEENS5_IJNS4_10UnderscoreESY_SY_EEEEENS4_23SM90_TMA_LOAD_MULTICASTENS4_14ComposedLayoutINS4_7SwizzleILi3ELi4ELi3EEENS4_18smem_ptr_flag_bitsILi16EEENST_INS5_IJNSA_ILi8EEESG_EEENS5_IJSG_SB_EEEEEEEvNS4_8identityENS4_13SM90_TMA_LOADES1B_vS1C_EENS_8epilogue10collective6detail29Sm90TmaWarpSpecializedAdapterINS1G_15DefaultEpilogueISI_SJ_SJ_NS1F_6thread17LinearCombinationISI_Li1EffLNS1K_9ScaleType4KindE0ELNS_15FloatRoundStyleE2ESI_EENS1_15EpilogueDefaultEEEEEvvEEEEvNT_6ParamsE)
        /*0014*/ 	.word	0x00000008


	//----- nvinfo : EIATTR_MIN_STACK_SIZE
	.align		4
.L_17:
        /*0018*/ 	.byte	0x04, 0x12
        /*001a*/ 	.short	(.L_19 - .L_18)
	.align		4
.L_18:
        /*001c*/ 	.word	index@(_ZN7cutlass13device_kernelINS_4gemm6kernel13GemmUniversalIN4cute5tupleIJiiiiEEENS1_10collective13CollectiveMmaINS1_34MainloopSm90TmaGmmaWarpSpecializedILi14ENS5_IJNS4_1CILi1EEENSA_ILi4EEESB_EEENS1_32KernelTmaWarpSpecializedPingpongEEENS5_IJNSA_ILi64EEESG_SG_EEENS_6half_tENS5_IJlSB_lEEESI_SJ_NS4_8TiledMMAINS4_8MMA_AtomIJNS4_4SM904GMMA25MMA_64x64x16_F32F16F16_SSILNSN_5MajorE0ELSP_0ELNSN_7ScaleInE1ELSQ_1EEEEEENS4_6LayoutINS5_IJSB_SB_SB_EEENS5_IJNSA_ILi0EEESV_SV_EEEEENS5_IJNS4_10UnderscoreESY_SY_EEEEENS4_23SM90_TMA_LOAD_MULTICASTENS4_14ComposedLayoutINS4_7SwizzleILi3ELi4ELi3EEENS4_18smem_ptr_flag_bitsILi16EEENST_INS5_IJNSA_ILi8EEESG_EEENS5_IJSG_SB_EEEEEEEvNS4_8identityENS4_13SM90_TMA_LOADES1B_vS1C_EENS_8epilogue10collective6detail29Sm90TmaWarpSpecializedAdapterINS1G_15DefaultEpilogueISI_SJ_SJ_NS1F_6thread17LinearCombinationISI_Li1EffLNS1K_9ScaleType4KindE0ELNS_15FloatRoundStyleE2ESI_EENS1_15EpilogueDefaultEEEEEvvEEEEvNT_6ParamsE)
        /*0020*/ 	.word	0x00000008
.L_19:


//--------------------- .nv.compat                --------------------------
	.section	.nv.compat,"",@"SHT_CUDA_COMPAT_INFO"
	.align	4
        /*0000*/ 	.byte	0x02, 0x09, 0x01, 0x00, 0x02, 0x02, 0x04, 0x00, 0x02, 0x05, 0x05, 0x00, 0x03, 0x07, 0x01, 0x01
        /*0010*/ 	.byte	0x02, 0x03, 0x01, 0x00, 0x02, 0x06, 0x01, 0x00, 0x04, 0x0b, 0x08, 0x00, 0x00, 0x00, 0x00, 0x00
        /*0020*/ 	.byte	0x00, 0x00, 0x00, 0x00


//--------------------- .nv.info._ZN7cutlass13device_kernelINS_4gemm6kernel13GemmUniversalIN4cute5tupleIJiiiiEEENS1_10collective13CollectiveMmaINS1_34MainloopSm90TmaGmmaWarpSpecializedILi14ENS5_IJNS4_1CILi1EEENSA_ILi4EEESB_EEENS1_32KernelTmaWarpSpecializedPingpongEEENS5_IJNSA_ILi64EEESG_SG_EEENS_6half_tENS5_IJlSB_lEEESI_SJ_NS4_8TiledMMAINS4_8MMA_AtomIJNS4_4SM904GMMA25MMA_64x64x16_F32F16F16_SSILNSN_5MajorE0ELSP_0ELNSN_7ScaleInE1ELSQ_1EEEEEENS4_6LayoutINS5_IJSB_SB_SB_EEENS5_IJNSA_ILi0EEESV_SV_EEEEENS5_IJNS4_10UnderscoreESY_SY_EEEEENS4_23SM90_TMA_LOAD_MULTICASTENS4_14ComposedLayoutINS4_7SwizzleILi3ELi4ELi3EEENS4_18smem_ptr_flag_bitsILi16EEENST_INS5_IJNSA_ILi8EEESG_EEENS5_IJSG_SB_EEEEEEEvNS4_8identityENS4_13SM90_TMA_LOADES1B_vS1C_EENS_8epilogue10collective6detail29Sm90TmaWarpSpecializedAdapterINS1G_15DefaultEpilogueISI_SJ_SJ_NS1F_6thread17LinearCombinationISI_Li1EffLNS1K_9ScaleType4KindE0ELNS_15FloatRoundStyleE2ESI_EENS1_15EpilogueDefaultEEEEEvvEEEEvNT_6ParamsE --------------------------
	.section	.nv.info._ZN7cutlass13device_kernelINS_4gemm6kernel13GemmUniversalIN4cute5tupleIJiiiiEEENS1_10collective13CollectiveMmaINS1_34MainloopSm90TmaGmmaWarpSpecializedILi14ENS5_IJNS4_1CILi1EEENSA_ILi4EEESB_EEENS1_32KernelTmaWarpSpecializedPingpongEEENS5_IJNSA_ILi64EEESG_SG_EEENS_6half_tENS5_IJlSB_lEEESI_SJ_NS4_8TiledMMAINS4_8MMA_AtomIJNS4_4SM904GMMA25MMA_64x64x16_F32F16F16_SSILNSN_5MajorE0ELSP_0ELNSN_7ScaleInE1ELSQ_1EEEEEENS4_6LayoutINS5_IJSB_SB_SB_EEENS5_IJNSA_ILi0EEESV_SV_EEEEENS5_IJNS4_10UnderscoreESY_SY_EEEEENS4_23SM90_TMA_LOAD_MULTICASTENS4_14ComposedLayoutINS4_7SwizzleILi3ELi4ELi3EEENS4_18smem_ptr_flag_bitsILi16EEENST_INS5_IJNSA_ILi8EEESG_EEENS5_IJSG_SB_EEEEEEEvNS4_8identityENS4_13SM90_TMA_LOADES1B_vS1C_EENS_8epilogue10collective6detail29Sm90TmaWarpSpecializedAdapterINS1G_15DefaultEpilogueISI_SJ_SJ_NS1F_6thread17LinearCombinationISI_Li1EffLNS1K_9ScaleType4KindE0ELNS_15FloatRoundStyleE2ESI_EENS1_15EpilogueDefaultEEEEEvvEEEEvNT_6ParamsE,"",@"SHT_CUDA_INFO"
	.sectionflags	@""
	.align	4


	//----- nvinfo : EIATTR_CUDA_API_VERSION
	.align		4
        /*0000*/ 	.byte	0x04, 0x37
        /*0002*/ 	.short	(.L_21 - .L_20)
.L_20:
        /*0004*/ 	.word	0x00000082


	//----- nvinfo : EIATTR_KPARAM_INFO
	.align		4
.L_21:
        /*0008*/ 	.byte	0x04, 0x17
        /*000a*/ 	.short	(.L_23 - .L_22)
.L_22:
        /*000c*/ 	.word	0x00000000
        /*0010*/ 	.short	0x0000
        /*0012*/ 	.short	0x0070
        /*0014*/ 	.byte	0x00, 0xf0, 0x01, 0x10


	//----- nvinfo : EIATTR_SPARSE_MMA_MASK
	.align		4
.L_23:
        /*0018*/ 	.byte	0x03, 0x50
        /*001a*/ 	.short	0x0000


	//----- nvinfo : EIATTR_MAXREG_COUNT
	.align		4
        /*001c*/ 	.byte	0x03, 0x1b
        /*001e*/ 	.short	0x00a8


	//----- nvinfo : EIATTR_NUM_BARRIERS
	.align		4
        /*0020*/ 	.byte	0x02, 0x4c
        /*0022*/ 	.byte	0x01
	.zero		1


	//----- nvinfo : EIATTR_EXTERNS
	.align		4
        /*0024*/ 	.byte	0x04, 0x0f
        /*0026*/ 	.short	(.L_25 - .L_24)


	//   ....[0]....
	.align		4
.L_24:
        /*0028*/ 	.word	index@(__assertfail)


	//----- nvinfo : EIATTR_ANNOTATIONS
	.align		4
.L_25:
        /*002c*/ 	.byte	0x04, 0x55
        /*002e*/ 	.short	(.L_27 - .L_26)


	//   ....[0]....
.L_26:
        /*0030*/ 	.word	0x00000001
        /*0034*/ 	.byte	0xb0, 0x0e, 0x00, 0x00, 0x01, 0x00, 0x00, 0x00, 0x70, 0x46, 0x00, 0x00, 0x01, 0x00, 0x00, 0x00
        /*0044*/ 	.byte	0xf0, 0x52, 0x00, 0x00


	//----- nvinfo : EIATTR_MERCURY_ISA_VERSION
	.align		4
.L_27:
        /*0048*/ 	.byte	0x03, 0x5f
        /*004a*/ 	.short	0x0101


	//----- nvinfo : EIATTR_INT_WARP_WIDE_INSTR_OFFSETS
	.align		4
        /*004c*/ 	.byte	0x04, 0x31
        /*004e*/ 	.short	(.L_29 - .L_28)


	//   ....[0]....
.L_28:
        /*0050*/ 	.word	0x00000600


	//   ....[1]....
        /*0054*/ 	.word	0x00000640


	//   ....[2]....
        /*0058*/ 	.word	0x00000780


	//   ....[3]....
        /*005c*/ 	.word	0x00000790


	//   ....[4]....
        /*0060*/ 	.word	0x000007b0


	//   ....[5]....
        /*0064*/ 	.word	0x000007d0


	//   ....[6]....
        /*0068*/ 	.word	0x00000880


	//   ....[7]....
        /*006c*/ 	.word	0x000008d0


	//----- nvinfo : EIATTR_COOP_GROUP_MASK_REGIDS
	.align		4
.L_29:
        /*0070*/ 	.byte	0x04, 0x29
        /*0072*/ 	.short	(.L_31 - .L_30)


	//   ....[0]....
.L_30:
        /*0074*/ 	.word	0xffffffff


	//   ....[1]....
        /*0078*/ 	.word	0xffffffff


	//   ....[2]....
        /*007c*/ 	.word	0xffffffff


	//   ....[3]....
        /*0080*/ 	.word	0xffffffff


	//   ....[4]....
        /*0084*/ 	.word	0xffffffff


	//   ....[5]....
        /*0088*/ 	.word	0xffffffff


	//   ....[6]....
        /*008c*/ 	.word	0xffffffff


	//----- nvinfo : EIATTR_COOP_GROUP_INSTR_OFFSETS
	.align		4
.L_31:
        /*0090*/ 	.byte	0x04, 0x28
        /*0092*/ 	.short	(.L_33 - .L_32)


	//   ....[0]....
.L_32:
        /*0094*/ 	.word	0x00000070


	//   ....[1]....
        /*0098*/ 	.word	0x00000080


	//   ....[2]....
        /*009c*/ 	.word	0x00000140


	//   ....[3]....
        /*00a0*/ 	.word	0x00000440


	//   ....[4]....
        /*00a4*/ 	.word	0x00000480


	//   ....[5]....
        /*00a8*/ 	.word	0x00000920


	//   ....[6]....
        /*00ac*/ 	.word	0x00000a50


	//----- nvinfo : EIATTR_REG_RECONFIG
	.align		4
.L_33:
        /*00b0*/ 	.byte	0x01, 0x54
	.zero		2


	//----- nvinfo : EIATTR_SYSCALL_OFFSETS
	.align		4
        /*00b4*/ 	.byte	0x04, 0x46
        /*00b6*/ 	.short	(.L_35 - .L_34)


	//   ....[0]....
.L_34:
        /*00b8*/ 	.word	0x00001970


	//----- nvinfo : EIATTR_MBARRIER_INSTR_OFFSETS
	.align		4
.L_35:
        /*00bc*/ 	.byte	0x04, 0x39
        /*00be*/ 	.short	(.L_37 - .L_36)


	//   ....[0]....
.L_36:
        /*00c0*/ 	.word	0x00000260
        /*00c4*/ 	.word	0x000000ff
        /*00c8*/ 	.word	0x00000000
        /*00cc*/ 	.short	0x0100
        /*00ce*/ 	.byte	0x08
	.zero		1


	//   ....[1]....
        /*00d0*/ 	.word	0x00000270
        /*00d4*/ 	.word	0x000000ff
        /*00d8*/ 	.word	0x00000070
        /*00dc*/ 	.short	0x0100
        /*00de*/ 	.byte	0x08
	.zero		1


	//   ....[2]....
        /*00e0*/ 	.word	0x00000280
        /*00e4*/ 	.word	0x000000ff
        /*00e8*/ 	.word	0x00000008
        /*00ec*/ 	.short	0x0100
        /*00ee*/ 	.byte	0x08
	.zero		1


	//   ....[3]....
        /*00f0*/ 	.word	0x00000290
        /*00f4*/ 	.word	0x000000ff
        /*00f8*/ 	.word	0x00000078
        /*00fc*/ 	.short	0x0100
        /*00fe*/ 	.byte	0x08
	.zero		1


	//   ....[4]....
        /*0100*/ 	.word	0x000002a0
        /*0104*/ 	.word	0x000000ff
        /*0108*/ 	.word	0x00000010
        /*010c*/ 	.short	0x0100
        /*010e*/ 	.byte	0x08
	.zero		1


	//   ....[5]....
        /*0110*/ 	.word	0x000002b0
        /*0114*/ 	.word	0x000000ff
        /*0118*/ 	.word	0x00000080
        /*011c*/ 	.short	0x0100
        /*011e*/ 	.byte	0x08
	.zero		1


	//   ....[6]....
        /*0120*/ 	.word	0x000002c0
        /*0124*/ 	.word	0x000000ff
        /*0128*/ 	.word	0x00000018
        /*012c*/ 	.short	0x0100
        /*012e*/ 	.byte	0x08
	.zero		1


	//   ....[7]....
        /*0130*/ 	.word	0x000002d0
        /*0134*/ 	.word	0x000000ff
        /*0138*/ 	.word	0x00000088
        /*013c*/ 	.short	0x0100
        /*013e*/ 	.byte	0x08
	.zero		1


	//   ....[8]....
        /*0140*/ 	.word	0x000002e0
        /*0144*/ 	.word	0x000000ff
        /*0148*/ 	.word	0x00000020
        /*014c*/ 	.short	0x0100
        /*014e*/ 	.byte	0x08
	.zero		1


	//   ....[9]....
        /*0150*/ 	.word	0x000002f0
        /*0154*/ 	.word	0x000000ff
        /*0158*/ 	.word	0x00000090
        /*015c*/ 	.short	0x0100
        /*015e*/ 	.byte	0x08
	.zero		1


	//   ....[10]....
        /*0160*/ 	.word	0x00000300
        /*0164*/ 	.word	0x000000ff
        /*0168*/ 	.word	0x00000028
        /*016c*/ 	.short	0x0100
        /*016e*/ 	.byte	0x08
	.zero		1


	//   ....[11]....
        /*0170*/ 	.word	0x00000310
        /*0174*/ 	.word	0x000000ff
        /*0178*/ 	.word	0x00000098
        /*017c*/ 	.short	0x0100
        /*017e*/ 	.byte	0x08
	.zero		1


	//   ....[12]....
        /*0180*/ 	.word	0x00000320
        /*0184*/ 	.word	0x000000ff
        /*0188*/ 	.word	0x00000030
        /*018c*/ 	.short	0x0100
        /*018e*/ 	.byte	0x08
	.zero		1


	//   ....[13]....
        /*0190*/ 	.word	0x00000330
        /*0194*/ 	.word	0x000000ff
        /*0198*/ 	.word	0x000000a0
        /*019c*/ 	.short	0x0100
        /*019e*/ 	.byte	0x08
	.zero		1


	//   ....[14]....
        /*01a0*/ 	.word	0x00000340
        /*01a4*/ 	.word	0x000000ff
        /*01a8*/ 	.word	0x00000038
        /*01ac*/ 	.short	0x0100
        /*01ae*/ 	.byte	0x08
	.zero		1


	//   ....[15]....
        /*01b0*/ 	.word	0x00000350
        /*01b4*/ 	.word	0x000000ff
        /*01b8*/ 	.word	0x000000a8
        /*01bc*/ 	.short	0x0100
        /*01be*/ 	.byte	0x08
	.zero		1


	//   ....[16]....
        /*01c0*/ 	.word	0x00000360
        /*01c4*/ 	.word	0x000000ff
        /*01c8*/ 	.word	0x00000040
        /*01cc*/ 	.short	0x0100
        /*01ce*/ 	.byte	0x08
	.zero		1


	//   ....[17]....
        /*01d0*/ 	.word	0x00000370
        /*01d4*/ 	.word	0x000000ff
        /*01d8*/ 	.word	0x000000b0
        /*01dc*/ 	.short	0x0100
        /*01de*/ 	.byte	0x08
	.zero		1


	//   ....[18]....
        /*01e0*/ 	.word	0x00000380
        /*01e4*/ 	.word	0x000000ff
        /*01e8*/ 	.word	0x00000048
        /*01ec*/ 	.short	0x0100
        /*01ee*/ 	.byte	0x08
	.zero		1


	//   ....[19]....
        /*01f0*/ 	.word	0x00000390
        /*01f4*/ 	.word	0x000000ff
        /*01f8*/ 	.word	0x000000b8
        /*01fc*/ 	.short	0x0100
        /*01fe*/ 	.byte	0x08
	.zero		1


	//   ....[20]....
        /*0200*/ 	.word	0x000003a0
        /*0204*/ 	.word	0x000000ff
        /*0208*/ 	.word	0x00000050
        /*020c*/ 	.short	0x0100
        /*020e*/ 	.byte	0x08
	.zero		1


	//   ....[21]....
        /*0210*/ 	.word	0x000003b0
        /*0214*/ 	.word	0x000000ff
        /*0218*/ 	.word	0x000000c0
        /*021c*/ 	.short	0x0100
        /*021e*/ 	.byte	0x08
	.zero		1


	//   ....[22]....
        /*0220*/ 	.word	0x000003c0
        /*0224*/ 	.word	0x000000ff
        /*0228*/ 	.word	0x00000058
        /*022c*/ 	.short	0x0100
        /*022e*/ 	.byte	0x08
	.zero		1


	//   ....[23]....
        /*0230*/ 	.word	0x000003d0
        /*0234*/ 	.word	0x000000ff
        /*0238*/ 	.word	0x000000c8
        /*023c*/ 	.short	0x0100
        /*023e*/ 	.byte	0x08
	.zero		1


	//   ....[24]....
        /*0240*/ 	.word	0x000003e0
        /*0244*/ 	.word	0x000000ff
        /*0248*/ 	.word	0x00000060
        /*024c*/ 	.short	0x0100
        /*024e*/ 	.byte	0x08
	.zero		1


	//   ....[25]....
        /*0250*/ 	.word	0x000003f0
        /*0254*/ 	.word	0x000000ff
        /*0258*/ 	.word	0x000000d0
        /*025c*/ 	.short	0x0100
        /*025e*/ 	.byte	0x08
	.zero		1


	//   ....[26]....
        /*0260*/ 	.word	0x00000400
        /*0264*/ 	.word	0x000000ff
        /*0268*/ 	.word	0x00000068
        /*026c*/ 	.short	0x0100
        /*026e*/ 	.byte	0x08
	.zero		1


	//   ....[27]....
        /*0270*/ 	.word	0x00000410
        /*0274*/ 	.word	0x000000ff
        /*0278*/ 	.word	0x000000d8
        /*027c*/ 	.short	0x0100
        /*027e*/ 	.byte	0x08
	.zero		1


	//   ....[28]....
        /*0280*/ 	.word	0x00000900
        /*0284*/ 	.word	0x000000ff
        /*0288*/ 	.word	0x00000110
        /*028c*/ 	.short	0x0100
        /*028e*/ 	.byte	0x08
	.zero		1


	//   ....[29]....
        /*0290*/ 	.word	0x000009a0
        /*0294*/ 	.word	0x000000ff
        /*0298*/ 	.word	0x00000118
        /*029c*/ 	.short	0x0100
        /*029e*/ 	.byte	0x08
	.zero		1


	//   ....[30]....
        /*02a0*/ 	.word	0x000009d0
        /*02a4*/ 	.word	0x000000ff
        /*02a8*/ 	.word	0x000000f0
        /*02ac*/ 	.short	0x0100
        /*02ae*/ 	.byte	0x09
	.zero		1


	//   ....[31]....
        /*02b0*/ 	.word	0x000009e0
        /*02b4*/ 	.word	0x000000ff
        /*02b8*/ 	.word	0x000000f8
        /*02bc*/ 	.short	0x0100
        /*02be*/ 	.byte	0x09
	.zero		1


	//   ....[32]....
        /*02c0*/ 	.word	0x000009f0
        /*02c4*/ 	.word	0x000000ff
        /*02c8*/ 	.word	0x00000100
        /*02cc*/ 	.short	0x0100
        /*02ce*/ 	.byte	0x09
	.zero		1


	//   ....[33]....
        /*02d0*/ 	.word	0x00000a00
        /*02d4*/ 	.word	0x000000ff
        /*02d8*/ 	.word	0x00000108
        /*02dc*/ 	.short	0x0100
        /*02de*/ 	.byte	0x09
	.zero		1


	//   ....[34]....
        /*02e0*/ 	.word	0x00001850
        /*02e4*/ 	.word	0x0000003e
        /*02e8*/ 	.word	0x00000000
        /*02ec*/ 	.short	0x010a
        /*02ee*/ 	.byte	0x2a
	.zero		1


	//   ....[35]....
        /*02f0*/ 	.word	0x000019f0
        /*02f4*/ 	.word	0x00000003
        /*02f8*/ 	.word	0x00000000
        /*02fc*/ 	.short	0x010a
        /*02fe*/ 	.byte	0x3f
	.zero		1


	//   ....[36]....
        /*0300*/ 	.word	0x00001a30
        /*0304*/ 	.word	0x00000003
        /*0308*/ 	.word	0x00000000
        /*030c*/ 	.short	0x010a
        /*030e*/ 	.byte	0x3f
	.zero		1


	//   ....[37]....
        /*0310*/ 	.word	0x00001d30
        /*0314*/ 	.word	0x000000ff
        /*0318*/ 	.word	0x00000000
        /*031c*/ 	.short	0x010a
        /*031e*/ 	.byte	0x04
	.zero		1


	//   ....[38]....
        /*0320*/ 	.word	0x00001d70
        /*0324*/ 	.word	0x000000ff
        /*0328*/ 	.word	0x00000000
        /*032c*/ 	.short	0x010a
        /*032e*/ 	.byte	0x04
	.zero		1


	//   ....[39]....
        /*0330*/ 	.word	0x00001fd0
        /*0334*/ 	.word	0x00000005
        /*0338*/ 	.word	0x00000000
        /*033c*/ 	.short	0x0101
        /*033e*/ 	.byte	0x3f
	.zero		1


	//   ....[40]....
        /*0340*/ 	.word	0x000020d0
        /*0344*/ 	.word	0x0000003f
        /*0348*/ 	.word	0x00000000
        /*034c*/ 	.short	0x0101
        /*034e*/ 	.byte	0x2f
	.zero		1


	//   ....[41]....
        /*0350*/ 	.word	0x000021f0
        /*0354*/ 	.word	0x00000000
        /*0358*/ 	.word	0x00000000
        /*035c*/ 	.short	0x0101
        /*035e*/ 	.byte	0x3f
	.zero		1


	//   ....[42]....
        /*0360*/ 	.word	0x000022b0
        /*0364*/ 	.word	0x0000003e
        /*0368*/ 	.word	0x00000010
        /*036c*/ 	.short	0x010a
        /*036e*/ 	.byte	0x2a
	.zero		1


	//   ....[43]....
        /*0370*/ 	.word	0x00004690
        /*0374*/ 	.word	0x00000041
        /*0378*/ 	.word	0x00000000
        /*037c*/ 	.short	0x0101
        /*037e*/ 	.byte	0x2f
	.zero		1


	//   ....[44]....
        /*0380*/ 	.word	0x00005030
        /*0384*/ 	.word	0x0000000c
        /*0388*/ 	.word	0x00000070
        /*038c*/ 	.short	0x010a
        /*038e*/ 	.byte	0x3f
	.zero		1


	//   ....[45]....
        /*0390*/ 	.word	0x00005480
        /*0394*/ 	.word	0x00000004
        /*0398*/ 	.word	0x00000118
        /*039c*/ 	.short	0x0101
        /*039e*/ 	.byte	0x3f
	.zero		1


	//   ....[46]....
        /*03a0*/ 	.word	0x00005b90
        /*03a4*/ 	.word	0x00000007
        /*03a8*/ 	.word	0x00000000
        /*03ac*/ 	.short	0x010a
        /*03ae*/ 	.byte	0x3f
	.zero		1


	//   ....[47]....
        /*03b0*/ 	.word	0x00005c10
        /*03b4*/ 	.word	0x00000009
        /*03b8*/ 	.word	0x00000000
        /*03bc*/ 	.short	0x010a
        /*03be*/ 	.byte	0x3f
	.zero		1


	//   ....[48]....
        /*03c0*/ 	.word	0x00005ca0
        /*03c4*/ 	.word	0x00000006
        /*03c8*/ 	.word	0x00000000
        /*03cc*/ 	.short	0x010a
        /*03ce*/ 	.byte	0x3f
	.zero		1


	//   ....[49]....
        /*03d0*/ 	.word	0x00005d30
        /*03d4*/ 	.word	0x00000009
        /*03d8*/ 	.word	0x00000000
        /*03dc*/ 	.short	0x010a
        /*03de*/ 	.byte	0x3f
	.zero		1


	//   ....[50]....
        /*03e0*/ 	.word	0x00005dc0
        /*03e4*/ 	.word	0x00000006
        /*03e8*/ 	.word	0x00000000
        /*03ec*/ 	.short	0x010a
        /*03ee*/ 	.byte	0x3f
	.zero		1


	//   ....[51]....
        /*03f0*/ 	.word	0x00005e50
        /*03f4*/ 	.word	0x00000009
        /*03f8*/ 	.word	0x00000000
        /*03fc*/ 	.short	0x010a
        /*03fe*/ 	.byte	0x3f
	.zero		1


	//   ....[52]....
        /*0400*/ 	.word	0x00005ee0
        /*0404*/ 	.word	0x00000006
        /*0408*/ 	.word	0x00000000
        /*040c*/ 	.short	0x010a
        /*040e*/ 	.byte	0x3f
	.zero		1


	//   ....[53]....
        /*0410*/ 	.word	0x00005f70
        /*0414*/ 	.word	0x00000009
        /*0418*/ 	.word	0x00000000
        /*041c*/ 	.short	0x010a
        /*041e*/ 	.byte	0x3f
	.zero		1


	//   ....[54]....
        /*0420*/ 	.word	0x00006000
        /*0424*/ 	.word	0x00000006
        /*0428*/ 	.word	0x00000000
        /*042c*/ 	.short	0x010a
        /*042e*/ 	.byte	0x3f
	.zero		1


	//   ....[55]....
        /*0430*/ 	.word	0x00006090
        /*0434*/ 	.word	0x00000009
        /*0438*/ 	.word	0x00000000
        /*043c*/ 	.short	0x010a
        /*043e*/ 	.byte	0x3f
	.zero		1


	//   ....[56]....
        /*0440*/ 	.word	0x00006120
        /*0444*/ 	.word	0x00000006
        /*0448*/ 	.word	0x00000000
        /*044c*/ 	.short	0x010a
        /*044e*/ 	.byte	0x3f
	.zero		1


	//   ....[57]....
        /*0450*/ 	.word	0x000061b0
        /*0454*/ 	.word	0x00000009
        /*0458*/ 	.word	0x00000000
        /*045c*/ 	.short	0x010a
        /*045e*/ 	.byte	0x3f
	.zero		1


	//   ....[58]....
        /*0460*/ 	.word	0x00006240
        /*0464*/ 	.word	0x00000006
        /*0468*/ 	.word	0x00000000
        /*046c*/ 	.short	0x010a
        /*046e*/ 	.byte	0x3f
	.zero		1


	//   ....[59]....
        /*0470*/ 	.word	0x000062d0
        /*0474*/ 	.word	0x00000003
        /*0478*/ 	.word	0x00000000
        /*047c*/ 	.short	0x010a
        /*047e*/ 	.byte	0x3f
	.zero		1


	//   ....[60]....
        /*0480*/ 	.word	0x00006330
        /*0484*/ 	.word	0x00000040
        /*0488*/ 	.word	0x00000000
        /*048c*/ 	.short	0x010a
        /*048e*/ 	.byte	0x3f
	.zero		1


	//   ....[61]....
        /*0490*/ 	.word	0x00006380
        /*0494*/ 	.word	0x00000003
        /*0498*/ 	.word	0x00000000
        /*049c*/ 	.short	0x010a
        /*049e*/ 	.byte	0x3f
	.zero		1


	//   ....[62]....
        /*04a0*/ 	.word	0x000063e0
        /*04a4*/ 	.word	0x00000005
        /*04a8*/ 	.word	0x00000000
        /*04ac*/ 	.short	0x010a
        /*04ae*/ 	.byte	0x3f
	.zero		1


	//   ....[63]....
        /*04b0*/ 	.word	0x00006430
        /*04b4*/ 	.word	0x00000040
        /*04b8*/ 	.word	0x00000010
        /*04bc*/ 	.short	0x010a
        /*04be*/ 	.byte	0x3f
	.zero		1


	//   ....[64]....
        /*04c0*/ 	.word	0x00006500
        /*04c4*/ 	.word	0x0000000c
        /*04c8*/ 	.word	0x00000070
        /*04cc*/ 	.short	0x010a
        /*04ce*/ 	.byte	0x3f
	.zero		1


	//   ....[65]....
        /*04d0*/ 	.word	0x000065d0
        /*04d4*/ 	.word	0x00000007
        /*04d8*/ 	.word	0x00000000
        /*04dc*/ 	.short	0x010a
        /*04de*/ 	.byte	0x3f
	.zero		1


	//   ....[66]....
        /*04e0*/ 	.word	0x00006620
        /*04e4*/ 	.word	0x00000009
        /*04e8*/ 	.word	0x00000000
        /*04ec*/ 	.short	0x010a
        /*04ee*/ 	.byte	0x3f
	.zero		1


	//   ....[67]....
        /*04f0*/ 	.word	0x00006670
        /*04f4*/ 	.word	0x00000006
        /*04f8*/ 	.word	0x00000000
        /*04fc*/ 	.short	0x010a
        /*04fe*/ 	.byte	0x3f
	.zero		1


	//   ....[68]....
        /*0500*/ 	.word	0x000066c0
        /*0504*/ 	.word	0x00000009
        /*0508*/ 	.word	0x00000000
        /*050c*/ 	.short	0x010a
        /*050e*/ 	.byte	0x3f
	.zero		1


	//   ....[69]....
        /*0510*/ 	.word	0x00006710
        /*0514*/ 	.word	0x00000006
        /*0518*/ 	.word	0x00000000
        /*051c*/ 	.short	0x010a
        /*051e*/ 	.byte	0x3f
	.zero		1


	//   ....[70]....
        /*0520*/ 	.word	0x00006760
        /*0524*/ 	.word	0x00000009
        /*0528*/ 	.word	0x00000000
        /*052c*/ 	.short	0x010a
        /*052e*/ 	.byte	0x3f
	.zero		1


	//   ....[71]....
        /*0530*/ 	.word	0x000067b0
        /*0534*/ 	.word	0x00000006
        /*0538*/ 	.word	0x00000000
        /*053c*/ 	.short	0x010a
        /*053e*/ 	.byte	0x3f
	.zero		1


	//   ....[72]....
        /*0540*/ 	.word	0x00006800
        /*0544*/ 	.word	0x00000009
        /*0548*/ 	.word	0x00000000
        /*054c*/ 	.short	0x010a
        /*054e*/ 	.byte	0x3f
	.zero		1


	//   ....[73]....
        /*0550*/ 	.word	0x00006850
        /*0554*/ 	.word	0x00000006
        /*0558*/ 	.word	0x00000000
        /*055c*/ 	.short	0x010a
        /*055e*/ 	.byte	0x3f
	.zero		1


	//   ....[74]....
        /*0560*/ 	.word	0x000068a0
        /*0564*/ 	.word	0x00000009
        /*0568*/ 	.word	0x00000000
        /*056c*/ 	.short	0x010a
        /*056e*/ 	.byte	0x3f
	.zero		1


	//   ....[75]....
        /*0570*/ 	.word	0x000068f0
        /*0574*/ 	.word	0x00000006
        /*0578*/ 	.word	0x00000000
        /*057c*/ 	.short	0x010a
        /*057e*/ 	.byte	0x3f
	.zero		1


	//   ....[76]....
        /*0580*/ 	.word	0x00006940
        /*0584*/ 	.word	0x00000009
        /*0588*/ 	.word	0x00000000
        /*058c*/ 	.short	0x010a
        /*058e*/ 	.byte	0x3f
	.zero		1


	//   ....[77]....
        /*0590*/ 	.word	0x00006990
        /*0594*/ 	.word	0x00000006
        /*0598*/ 	.word	0x00000000
        /*059c*/ 	.short	0x010a
        /*059e*/ 	.byte	0x3f
	.zero		1


	//----- nvinfo : EIATTR_NUM_MBARRIERS
	.align		4
.L_37:
        /*05a0*/ 	.byte	0x03, 0x38
        /*05a2*/ 	.short	0x0022


	//----- nvinfo : EIATTR_EXIT_INSTR_OFFSETS
	.align		4
        /*05a4*/ 	.byte	0x04, 0x1c
        /*05a6*/ 	.short	(.L_39 - .L_38)


	//   ....[0]....
.L_38:
        /*05a8*/ 	.word	0x00001500


	//   ....[1]....
        /*05ac*/ 	.word	0x00001560


	//   ....[2]....
        /*05b0*/ 	.word	0x00004d20


	//   ....[3]....
        /*05b4*/ 	.word	0x00004d50


	//   ....[4]....
        /*05b8*/ 	.word	0x00006320


	//----- nvinfo : EIATTR_MAX_THREADS
	.align		4
.L_39:
        /*05bc*/ 	.byte	0x04, 0x05
        /*05be*/ 	.short	(.L_41 - .L_40)
.L_40:
        /*05c0*/ 	.word	0x00000180
        /*05c4*/ 	.word	0x00000001
        /*05c8*/ 	.word	0x00000001


	//----- nvinfo : EIATTR_CRS_STACK_SIZE
	.align		4
.L_41:
        /*05cc*/ 	.byte	0x04, 0x1e
        /*05ce*/ 	.short	(.L_43 - .L_42)
.L_42:
        /*05d0*/ 	.word	0x00000000


	//----- nvinfo : EIATTR_CBANK_PARAM_SIZE
	.align		4
.L_43:
        /*05d4*/ 	.byte	0x03, 0x19
        /*05d6*/ 	.short	0x0470


	//----- nvinfo : EIATTR_PARAM_CBANK
	.align		4
        /*05d8*/ 	.byte	0x04, 0x0a
        /*05da*/ 	.short	(.L_45 - .L_44)
	.align		4
.L_44:
        /*05dc*/ 	.word	index@(.nv.constant0._ZN7cutlass13device_kernelINS_4gemm6kernel13GemmUniversalIN4cute5tupleIJiiiiEEENS1_10collective13CollectiveMmaINS1_34MainloopSm90TmaGmmaWarpSpecializedILi14ENS5_IJNS4_1CILi1EEENSA_ILi4EEESB_EEENS1_32KernelTmaWarpSpecializedPingpongEEENS5_IJNSA_ILi64EEESG_SG_EEENS_6half_tENS5_IJlSB_lEEESI_SJ_NS4_8TiledMMAINS4_8MMA_AtomIJNS4_4SM904GMMA25MMA_64x64x16_F32F16F16_SSILNSN_5MajorE0ELSP_0ELNSN_7ScaleInE1ELSQ_1EEEEEENS4_6LayoutINS5_IJSB_SB_SB_EEENS5_IJNSA_ILi0EEESV_SV_EEEEENS5_IJNS4_10UnderscoreESY_SY_EEEEENS4_23SM90_TMA_LOAD_MULTICASTENS4_14ComposedLayoutINS4_7SwizzleILi3ELi4ELi3EEENS4_18smem_ptr_flag_bitsILi16EEENST_INS5_IJNSA_ILi8EEESG_EEENS5_IJSG_SB_EEEEEEEvNS4_8identityENS4_13SM90_TMA_LOADES1B_vS1C_EENS_8epilogue10collective6detail29Sm90TmaWarpSpecializedAdapterINS1G_15DefaultEpilogueISI_SJ_SJ_NS1F_6thread17LinearCombinationISI_Li1EffLNS1K_9ScaleType4KindE0ELNS_15FloatRoundStyleE2ESI_EENS1_15EpilogueDefaultEEEEEvvEEEEvNT_6ParamsE)
        /*05e0*/ 	.short	0x0210
        /*05e2*/ 	.short	0x0470


	//----- nvinfo : EIATTR_SW_WAR
	.align		4
.L_45:
        /*05e4*/ 	.byte	0x04, 0x36
        /*05e6*/ 	.short	(.L_47 - .L_46)
.L_46:
        /*05e8*/ 	.word	0x00000008
.L_47:


//--------------------- .nv.callgraph             --------------------------
	.section	.nv.callgraph,"",@"SHT_CUDA_CALLGRAPH"
	.align	4
	.sectionentsize	8
	.align		4
        /*0000*/ 	.word	0x00000000
	.align		4
        /*0004*/ 	.word	0xffffffff
	.align		4
        /*0008*/ 	.word	index@(_ZN7cutlass13device_kernelINS_4gemm6kernel13GemmUniversalIN4cute5tupleIJiiiiEEENS1_10collective13CollectiveMmaINS1_34MainloopSm90TmaGmmaWarpSpecializedILi14ENS5_IJNS4_1CILi1EEENSA_ILi4EEESB_EEENS1_32KernelTmaWarpSpecializedPingpongEEENS5_IJNSA_ILi64EEESG_SG_EEENS_6half_tENS5_IJlSB_lEEESI_SJ_NS4_8TiledMMAINS4_8MMA_AtomIJNS4_4SM904GMMA25MMA_64x64x16_F32F16F16_SSILNSN_5MajorE0ELSP_0ELNSN_7ScaleInE1ELSQ_1EEEEEENS4_6LayoutINS5_IJSB_SB_SB_EEENS5_IJNSA_ILi0EEESV_SV_EEEEENS5_IJNS4_10UnderscoreESY_SY_EEEEENS4_23SM90_TMA_LOAD_MULTICASTENS4_14ComposedLayoutINS4_7SwizzleILi3ELi4ELi3EEENS4_18smem_ptr_flag_bitsILi16EEENST_INS5_IJNSA_ILi8EEESG_EEENS5_IJSG_SB_EEEEEEEvNS4_8identityENS4_13SM90_TMA_LOADES1B_vS1C_EENS_8epilogue10collective6detail29Sm90TmaWarpSpecializedAdapterINS1G_15DefaultEpilogueISI_SJ_SJ_NS1F_6thread17LinearCombinationISI_Li1EffLNS1K_9ScaleType4KindE0ELNS_15FloatRoundStyleE2ESI_EENS1_15EpilogueDefaultEEEEEvvEEEEvNT_6ParamsE)
	.align		4
        /*000c*/ 	.word	index@(__assertfail)
	.align		4
        /*0010*/ 	.word	0x00000000
	.align		4
        /*0014*/ 	.word	0xfffffffe
	.align		4
        /*0018*/ 	.word	0x00000000
	.align		4
        /*001c*/ 	.word	0xfffffffd
	.align		4
        /*0020*/ 	.word	0x00000000
	.align		4
        /*0024*/ 	.word	0xfffffffc


//--------------------- .nv.constant4             --------------------------
	.section	.nv.constant4,"a",@progbits
	.align	8
	.align		8
.nv.constant4:
        /*0000*/ 	.dword	__assertfail
	.align		8
        /*0008*/ 	.dword	__unnamed_1
	.align		8
        /*0010*/ 	.dword	_ZN40_INTERNAL_53386312_4_k_cu_c4d7ff3e_234244cuda3std3__45__cpo5beginE
	.align		8
        /*0018*/ 	.dword	_ZN40_INTERNAL_53386312_4_k_cu_c4d7ff3e_234244cuda3std3__45__cpo3endE
	.align		8
        /*0020*/ 	.dword	_ZN40_INTERNAL_53386312_4_k_cu_c4d7ff3e_234244cuda3std3__45__cpo6cbeginE
	.align		8
        /*0028*/ 	.dword	_ZN40_INTERNAL_53386312_4_k_cu_c4d7ff3e_234244cuda3std3__45__cpo4cendE
	.align		8
        /*0030*/ 	.dword	_ZN40_INTERNAL_53386312_4_k_cu_c4d7ff3e_234244cuda3std3__442_GLOBAL__N__53386312_4_k_cu_c4d7ff3e_234246ignoreE
	.align		8
        /*0038*/ 	.dword	_ZN40_INTERNAL_53386312_4_k_cu_c4d7ff3e_234244cuda3std3__419piecewise_constructE
	.align		8
        /*0040*/ 	.dword	_ZN40_INTERNAL_53386312_4_k_cu_c4d7ff3e_234244cuda3std3__48in_placeE
	.align		8
        /*0048*/ 	.dword	_ZN40_INTERNAL_53386312_4_k_cu_c4d7ff3e_234244cuda3std6ranges3__45__cpo4swapE
	.align		8
        /*0050*/ 	.dword	_ZN40_INTERNAL_53386312_4_k_cu_c4d7ff3e_234244cuda3std6ranges3__45__cpo9iter_moveE
	.align		8
        /*0058*/ 	.dword	_ZN40_INTERNAL_53386312_4_k_cu_c4d7ff3e_234244cute7productE
	.align		8
        /*0060*/ 	.dword	_ZN40_INTERNAL_53386312_4_k_cu_c4d7ff3e_234244cute1_E
	.align		8
        /*0068*/ 	.dword	$str$22
	.align		8
        /*0070*/ 	.dword	$str$23


//--------------------- .text._ZN7cutlass13device_kernelINS_4gemm6kernel13GemmUniversalIN4cute5tupleIJiiiiEEENS1_10collective13CollectiveMmaINS1_34MainloopSm90TmaGmmaWarpSpecializedILi14ENS5_IJNS4_1CILi1EEENSA_ILi4EEESB_EEENS1_32KernelTmaWarpSpecializedPingpongEEENS5_IJNSA_ILi64EEESG_SG_EEENS_6half_tENS5_IJlSB_lEEESI_SJ_NS4_8TiledMMAINS4_8MMA_AtomIJNS4_4SM904GMMA25MMA_64x64x16_F32F16F16_SSILNSN_5MajorE0ELSP_0ELNSN_7ScaleInE1ELSQ_1EEEEEENS4_6LayoutINS5_IJSB_SB_SB_EEENS5_IJNSA_ILi0EEESV_SV_EEEEENS5_IJNS4_10UnderscoreESY_SY_EEEEENS4_23SM90_TMA_LOAD_MULTICASTENS4_14ComposedLayoutINS4_7SwizzleILi3ELi4ELi3EEENS4_18smem_ptr_flag_bitsILi16EEENST_INS5_IJNSA_ILi8EEESG_EEENS5_IJSG_SB_EEEEEEEvNS4_8identityENS4_13SM90_TMA_LOADES1B_vS1C_EENS_8epilogue10collective6detail29Sm90TmaWarpSpecializedAdapterINS1G_15DefaultEpilogueISI_SJ_SJ_NS1F_6thread17LinearCombinationISI_Li1EffLNS1K_9ScaleType4KindE0ELNS_15FloatRoundStyleE2ESI_EENS1_15EpilogueDefaultEEEEEvvEEEEvNT_6ParamsE --------------------------
	.section	.text._ZN7cutlass13device_kernelINS_4gemm6kernel13GemmUniversalIN4cute5tupleIJiiiiEEENS1_10collective13CollectiveMmaINS1_34MainloopSm90TmaGmmaWarpSpecializedILi14ENS5_IJNS4_1CILi1EEENSA_ILi4EEESB_EEENS1_32KernelTmaWarpSpecializedPingpongEEENS5_IJNSA_ILi64EEESG_SG_EEENS_6half_tENS5_IJlSB_lEEESI_SJ_NS4_8TiledMMAINS4_8MMA_AtomIJNS4_4SM904GMMA25MMA_64x64x16_F32F16F16_SSILNSN_5MajorE0ELSP_0ELNSN_7ScaleInE1ELSQ_1EEEEEENS4_6LayoutINS5_IJSB_SB_SB_EEENS5_IJNSA_ILi0EEESV_SV_EEEEENS5_IJNS4_10UnderscoreESY_SY_EEEEENS4_23SM90_TMA_LOAD_MULTICASTENS4_14ComposedLayoutINS4_7SwizzleILi3ELi4ELi3EEENS4_18smem_ptr_flag_bitsILi16EEENST_INS5_IJNSA_ILi8EEESG_EEENS5_IJSG_SB_EEEEEEEvNS4_8identityENS4_13SM90_TMA_LOADES1B_vS1C_EENS_8epilogue10collective6detail29Sm90TmaWarpSpecializedAdapterINS1G_15DefaultEpilogueISI_SJ_SJ_NS1F_6thread17LinearCombinationISI_Li1EffLNS1K_9ScaleType4KindE0ELNS_15FloatRoundStyleE2ESI_EENS1_15EpilogueDefaultEEEEEvvEEEEvNT_6ParamsE,"ax",@progbits
	.align	128
.text._ZN7cutlass13device_kernelINS_4gemm6kernel13GemmUniversalIN4cute5tupleIJiiiiEEENS1_10collective13CollectiveMmaINS1_34MainloopSm90TmaGmmaWarpSpecializedILi14ENS5_IJNS4_1CILi1EEENSA_ILi4EEESB_EEENS1_32KernelTmaWarpSpecializedPingpongEEENS5_IJNSA_ILi64EEESG_SG_EEENS_6half_tENS5_IJlSB_lEEESI_SJ_NS4_8TiledMMAINS4_8MMA_AtomIJNS4_4SM904GMMA25MMA_64x64x16_F32F16F16_SSILNSN_5MajorE0ELSP_0ELNSN_7ScaleInE1ELSQ_1EEEEEENS4_6LayoutINS5_IJSB_SB_SB_EEENS5_IJNSA_ILi0EEESV_SV_EEEEENS5_IJNS4_10UnderscoreESY_SY_EEEEENS4_23SM90_TMA_LOAD_MULTICASTENS4_14ComposedLayoutINS4_7SwizzleILi3ELi4ELi3EEENS4_18smem_ptr_flag_bitsILi16EEENST_INS5_IJNSA_ILi8EEESG_EEENS5_IJSG_SB_EEEEEEEvNS4_8identityENS4_13SM90_TMA_LOADES1B_vS1C_EENS_8epilogue10collective6detail29Sm90TmaWarpSpecializedAdapterINS1G_15DefaultEpilogueISI_SJ_SJ_NS1F_6thread17LinearCombinationISI_Li1EffLNS1K_9ScaleType4KindE0ELNS_15FloatRoundStyleE2ESI_EENS1_15EpilogueDefaultEEEEEvvEEEEvNT_6ParamsE:
        .type           _ZN7cutlass13device_kernelINS_4gemm6kernel13GemmUniversalIN4cute5tupleIJiiiiEEENS1_10collective13CollectiveMmaINS1_34MainloopSm90TmaGmmaWarpSpecializedILi14ENS5_IJNS4_1CILi1EEENSA_ILi4EEESB_EEENS1_32KernelTmaWarpSpecializedPingpongEEENS5_IJNSA_ILi64EEESG_SG_EEENS_6half_tENS5_IJlSB_lEEESI_SJ_NS4_8TiledMMAINS4_8MMA_AtomIJNS4_4SM904GMMA25MMA_64x64x16_F32F16F16_SSILNSN_5MajorE0ELSP_0ELNSN_7ScaleInE1ELSQ_1EEEEEENS4_6LayoutINS5_IJSB_SB_SB_EEENS5_IJNSA_ILi0EEESV_SV_EEEEENS5_IJNS4_10UnderscoreESY_SY_EEEEENS4_23SM90_TMA_LOAD_MULTICASTENS4_14ComposedLayoutINS4_7SwizzleILi3ELi4ELi3EEENS4_18smem_ptr_flag_bitsILi16EEENST_INS5_IJNSA_ILi8EEESG_EEENS5_IJSG_SB_EEEEEEEvNS4_8identityENS4_13SM90_TMA_LOADES1B_vS1C_EENS_8epilogue10collective6detail29Sm90TmaWarpSpecializedAdapterINS1G_15DefaultEpilogueISI_SJ_SJ_NS1F_6thread17LinearCombinationISI_Li1EffLNS1K_9ScaleType4KindE0ELNS_15FloatRoundStyleE2ESI_EENS1_15EpilogueDefaultEEEEEvvEEEEvNT_6ParamsE,@function
        .size           _ZN7cutlass13device_kernelINS_4gemm6kernel13GemmUniversalIN4cute5tupleIJiiiiEEENS1_10collective13CollectiveMmaINS1_34MainloopSm90TmaGmmaWarpSpecializedILi14ENS5_IJNS4_1CILi1EEENSA_ILi4EEESB_EEENS1_32KernelTmaWarpSpecializedPingpongEEENS5_IJNSA_ILi64EEESG_SG_EEENS_6half_tENS5_IJlSB_lEEESI_SJ_NS4_8TiledMMAINS4_8MMA_AtomIJNS4_4SM904GMMA25MMA_64x64x16_F32F16F16_SSILNSN_5MajorE0ELSP_0ELNSN_7ScaleInE1ELSQ_1EEEEEENS4_6LayoutINS5_IJSB_SB_SB_EEENS5_IJNSA_ILi0EEESV_SV_EEEEENS5_IJNS4_10UnderscoreESY_SY_EEEEENS4_23SM90_TMA_LOAD_MULTICASTENS4_14ComposedLayoutINS4_7SwizzleILi3ELi4ELi3EEENS4_18smem_ptr_flag_bitsILi16EEENST_INS5_IJNSA_ILi8EEESG_EEENS5_IJSG_SB_EEEEEEEvNS4_8identityENS4_13SM90_TMA_LOADES1B_vS1C_EENS_8epilogue10collective6detail29Sm90TmaWarpSpecializedAdapterINS1G_15DefaultEpilogueISI_SJ_SJ_NS1F_6thread17LinearCombinationISI_Li1EffLNS1K_9ScaleType4KindE0ELNS_15FloatRoundStyleE2ESI_EENS1_15EpilogueDefaultEEEEEvvEEEEvNT_6ParamsE,(.L_x_160 - _ZN7cutlass13device_kernelINS_4gemm6kernel13GemmUniversalIN4cute5tupleIJiiiiEEENS1_10collective13CollectiveMmaINS1_34MainloopSm90TmaGmmaWarpSpecializedILi14ENS5_IJNS4_1CILi1EEENSA_ILi4EEESB_EEENS1_32KernelTmaWarpSpecializedPingpongEEENS5_IJNSA_ILi64EEESG_SG_EEENS_6half_tENS5_IJlSB_lEEESI_SJ_NS4_8TiledMMAINS4_8MMA_AtomIJNS4_4SM904GMMA25MMA_64x64x16_F32F16F16_SSILNSN_5MajorE0ELSP_0ELNSN_7ScaleInE1ELSQ_1EEEEEENS4_6LayoutINS5_IJSB_SB_SB_EEENS5_IJNSA_ILi0EEESV_SV_EEEEENS5_IJNS4_10UnderscoreESY_SY_EEEEENS4_23SM90_TMA_LOAD_MULTICASTENS4_14ComposedLayoutINS4_7SwizzleILi3ELi4ELi3EEENS4_18smem_ptr_flag_bitsILi16EEENST_INS5_IJNSA_ILi8EEESG_EEENS5_IJSG_SB_EEEEEEEvNS4_8identityENS4_13SM90_TMA_LOADES1B_vS1C_EENS_8epilogue10collective6detail29Sm90TmaWarpSpecializedAdapterINS1G_15DefaultEpilogueISI_SJ_SJ_NS1F_6thread17LinearCombinationISI_Li1EffLNS1K_9ScaleType4KindE0ELNS_15FloatRoundStyleE2ESI_EENS1_15EpilogueDefaultEEEEEvvEEEEvNT_6ParamsE)
        .other          _ZN7cutlass13device_kernelINS_4gemm6kernel13GemmUniversalIN4cute5tupleIJiiiiEEENS1_10collective13CollectiveMmaINS1_34MainloopSm90TmaGmmaWarpSpecializedILi14ENS5_IJNS4_1CILi1EEENSA_ILi4EEESB_EEENS1_32KernelTmaWarpSpecializedPingpongEEENS5_IJNSA_ILi64EEESG_SG_EEENS_6half_tENS5_IJlSB_lEEESI_SJ_NS4_8TiledMMAINS4_8MMA_AtomIJNS4_4SM904GMMA25MMA_64x64x16_F32F16F16_SSILNSN_5MajorE0ELSP_0ELNSN_7ScaleInE1ELSQ_1EEEEEENS4_6LayoutINS5_IJSB_SB_SB_EEENS5_IJNSA_ILi0EEESV_SV_EEEEENS5_IJNS4_10UnderscoreESY_SY_EEEEENS4_23SM90_TMA_LOAD_MULTICASTENS4_14ComposedLayoutINS4_7SwizzleILi3ELi4ELi3EEENS4_18smem_ptr_flag_bitsILi16EEENST_INS5_IJNSA_ILi8EEESG_EEENS5_IJSG_SB_EEEEEEEvNS4_8identityENS4_13SM90_TMA_LOADES1B_vS1C_EENS_8epilogue10collective6detail29Sm90TmaWarpSpecializedAdapterINS1G_15DefaultEpilogueISI_SJ_SJ_NS1F_6thread17LinearCombinationISI_Li1EffLNS1K_9ScaleType4KindE0ELNS_15FloatRoundStyleE2ESI_EENS1_15EpilogueDefaultEEEEEvvEEEEvNT_6ParamsE,@"STO_CUDA_ENTRY STV_DEFAULT"
_ZN7cutlass13device_kernelINS_4gemm6kernel13GemmUniversalIN4cute5tupleIJiiiiEEENS1_10collective13CollectiveMmaINS1_34MainloopSm90TmaGmmaWarpSpecializedILi14ENS5_IJNS4_1CILi1EEENSA_ILi4EEESB_EEENS1_32KernelTmaWarpSpecializedPingpongEEENS5_IJNSA_ILi64EEESG_SG_EEENS_6half_tENS5_IJlSB_lEEESI_SJ_NS4_8TiledMMAINS4_8MMA_AtomIJNS4_4SM904GMMA25MMA_64x64x16_F32F16F16_SSILNSN_5MajorE0ELSP_0ELNSN_7ScaleInE1ELSQ_1EEEEEENS4_6LayoutINS5_IJSB_SB_SB_EEENS5_IJNSA_ILi0EEESV_SV_EEEEENS5_IJNS4_10UnderscoreESY_SY_EEEEENS4_23SM90_TMA_LOAD_MULTICASTENS4_14ComposedLayoutINS4_7SwizzleILi3ELi4ELi3EEENS4_18smem_ptr_flag_bitsILi16EEENST_INS5_IJNSA_ILi8EEESG_EEENS5_IJSG_SB_EEEEEEEvNS4_8identityENS4_13SM90_TMA_LOADES1B_vS1C_EENS_8epilogue10collective6detail29Sm90TmaWarpSpecializedAdapterINS1G_15DefaultEpilogueISI_SJ_SJ_NS1F_6thread17LinearCombinationISI_Li1EffLNS1K_9ScaleType4KindE0ELNS_15FloatRoundStyleE2ESI_EENS1_15EpilogueDefaultEEEEEvvEEEEvNT_6ParamsE:
[----:B------:R-:W0:Y:S02]  /*0000*/  LDC R1, c[0x0][0x28] ;  /* 0x00000a00ff017b82 */ /* 0x000e240000000800 */
[----:B0-----:R-:W-:Y:S01]  /*0010*/  VIADD R1, R1, 0xfffffff8 ;  /* 0xfffffff801017836 */ /* 0x001fe20000000000 */
[----:B------:R-:W0:Y:S01]  /*0020*/  S2R R4, SR_TID.X ;  /* 0x0000000000047919 */ /* 0x000e220000002100 */
[----:B------:R-:W-:Y:S01]  /*0030*/  ELECT P0, URZ, PT ;  /* 0x00000000003f782f */ /* 0x000fe20003800000 */
[----:B------:R-:W-:Y:S01]  /*0040*/  BSSY B0, `(.L_x_0) ;  /* 0x000000f000007945 */ /* 0x000fe20003800000 */
[--C-:B0-----:R-:W-:Y:S02]  /*0050*/  SHF.R.U32.HI R2, RZ, 0x5, R4.reuse ;  /* 0x00000005ff027819 */ /* 0x101fe40000011604 */
[----:B------:R-:W-:-:S03]  /*0060*/  SHF.R.U32.HI R7, RZ, 0x7, R4 ;  /* 0x00000007ff077819 */ /* 0x000fc60000011604 */
[----:B------:R-:W0:Y:S04]  /*0070*/  SHFL.IDX PT, R5, R2, RZ, 0x1f ;  /* 0x00001fff02057589 */ /* 0x000e2800000e0000 */
[----:B------:R1:W2:Y:S01]  /*0080*/  SHFL.IDX PT, R10, R7, RZ, 0x1f ;  /* 0x00001fff070a7589 */ /* 0x0002a200000e0000 */
[----:B0-----:R-:W-:-:S13]  /*0090*/  ISETP.NE.OR P0, PT, R5, RZ, !P0 ;  /* 0x000000ff0500720c */ /* 0x001fda0004705670 */
[----:B-12---:R-:W-:Y:S05]  /*00a0*/  @P0 BRA `(.L_x_1) ;  /* 0x0000000000200947 */ /* 0x006fea0003800000 */
[----:B------:R-:W-:Y:S02]  /*00b0*/  ULDC.64 UR4, c[0x0][0x198] ;  /* 0x0000660000047ab9 */ /* 0x000fe40000000a00 */
[----:B------:R-:W-:Y:S02]  /*00c0*/  UIADD3 UR6, UP0, UR4, 0xf0, URZ ;  /* 0x000000f004067890 */ /* 0x000fe4000ff1e03f */
[----:B------:R-:W-:Y:S02]  /*00d0*/  UIADD3 UR4, UP1, UR4, 0x1f0, URZ ;  /* 0x000001f004047890 */ /* 0x000fe4000ff3e03f */
[----:B------:R-:W-:Y:S02]  /*00e0*/  UIADD3.X UR7, URZ, UR5, URZ, UP0, !UPT ;  /* 0x000000053f077290 */ /* 0x000fe400087fe43f */
[----:B------:R-:W-:-:S07]  /*00f0*/  UIADD3.X UR5, URZ, UR5, URZ, UP1, !UPT ;  /* 0x000000053f057290 */ /* 0x000fce0008ffe43f */
[----:B------:R0:W-:Y:S02]  /*0100*/  UTMACCTL.PF [UR6] ;  /* 0x00000000060079b9 */ /* 0x0001e40008040000 */
[----:B------:R0:W-:Y:S02]  /*0110*/  UTMACCTL.PF [UR4] ;  /* 0x00000000040079b9 */ /* 0x0001e40008040000 */
[----:B0-----:R-:W-:Y:S01]  /*0120*/  NOP ;  /* 0x0000000000007918 */ /* 0x001fe20000000000 */
.L_x_1:
[----:B------:R-:W-:Y:S05]  /*0130*/  BSYNC B0 ;  /* 0x0000000000007941 */ /* 0x000fea0003800000 */
.L_x_0:
[----:B------:R-:W0:Y:S02]  /*0140*/  SHFL.IDX PT, R8, R2, RZ, 0x1f ;  /* 0x00001fff02087589 */ /* 0x000e2400000e0000 */
[----:B0-----:R-:W-:-:S13]  /*0150*/  ISETP.NE.AND P0, PT, R8, RZ, PT ;  /* 0x000000ff0800720c */ /* 0x001fda0003f05270 */
[----:B------:R-:W-:Y:S05]  /*0160*/  @P0 BRA `(.L_x_2) ;  /* 0x0000000000b40947 */ /* 0x000fea0003800000 */
[----:B------:R-:W-:Y:S01]  /*0170*/  ELECT P0, URZ, PT ;  /* 0x00000000003f782f */ /* 0x000fe20003800000 */
[----:B------:R-:W-:-:S12]  /*0180*/  BSSY B0, `(.L_x_2) ;  /* 0x000002b000007945 */ /* 0x000fd80003800000 */
[----:B------:R-:W-:Y:S05]  /*0190*/  @!P0 BRA `(.L_x_3) ;  /* 0x0000000000a48947 */ /* 0x000fea0003800000 */
[----:B------:R-:W0:Y:S01]  /*01a0*/  S2UR UR8, SR_CgaCtaId ;  /* 0x00000000000879c3 */ /* 0x000e220000008800 */
[----:B------:R-:W-:Y:S01]  /*01b0*/  UMOV UR4, 0x400 ;  /* 0x0000040000047882 */ /* 0x000fe20000000000 */
[----:B------:R-:W-:Y:S01]  /*01c0*/  UMOV UR5, 0x1 ;  /* 0x0000000100057882 */ /* 0x000fe20000000000 */
[----:B------:R-:W-:Y:S02]  /*01d0*/  UMOV UR6, 0x4 ;  /* 0x0000000400067882 */ /* 0x000fe40000000000 */
[----:B------:R-:W-:-:S04]  /*01e0*/  UIADD3 UR6, -UR6, 0x100000, URZ ;  /* 0x0010000006067890 */ /* 0x000fc8000fffe13f */
[----:B------:R-:W-:Y:S02]  /*01f0*/  USHF.L.U32 UR7, UR6, 0xb, URZ ;  /* 0x0000000b06077899 */ /* 0x000fe4000800063f */
[----:B------:R-:W-:Y:S02]  /*0200*/  USHF.L.U32 UR6, UR6, 0x1, URZ ;  /* 0x0000000106067899 */ /* 0x000fe4000800063f */
[----:B0-----:R-:W-:Y:S02]  /*0210*/  ULEA UR8, UR8, UR4, 0x18 ;  /* 0x0000000408087291 */ /* 0x001fe4000f8ec03f */
[----:B------:R-:W-:-:S04]  /*0220*/  UIADD3 UR4, -UR5, 0x100000, URZ ;  /* 0x0010000005047890 */ /* 0x000fc8000fffe13f */
[----:B------:R-:W-:Y:S02]  /*0230*/  USHF.L.U32 UR5, UR4, 0xb, URZ ;  /* 0x0000000b04057899 */ /* 0x000fe4000800063f */
[----:B------:R-:W-:Y:S01]  /*0240*/  USHF.L.U32 UR4, UR4, 0x1, URZ ;  /* 0x0000000104047899 */ /* 0x000fe2000800063f */
[----:B------:R-:W0:Y:S11]  /*0250*/  FENCE.VIEW.ASYNC.S ;  /* 0x00000000000073c6 */ /* 0x000e360000000000 */
[----:B0-----:R0:W1:Y:S01]  /*0260*/  SYNCS.EXCH.64 URZ, [UR8], UR4 ;  /* 0x00000004083f75b2 */ /* 0x0010620008000100 */
[----:B------:R0:W2:Y:S01]  /*0270*/  SYNCS.EXCH.64 URZ, [UR8+0x70], UR6 ;  /* 0x00007006083f75b2 */ /* 0x0000a20008000100 */
[----:B------:R0:W3:Y:S01]  /*0280*/  SYNCS.EXCH.64 URZ, [UR8+0x8], UR4 ;  /* 0x00000804083f75b2 */ /* 0x0000e20008000100 */
[----:B------:R0:W4:Y:S01]  /*0290*/  SYNCS.EXCH.64 URZ, [UR8+0x78], UR6 ;  /* 0x00007806083f75b2 */ /* 0x0001220008000100 */
[----:B------:R0:W0:Y:S01]  /*02a0*/  SYNCS.EXCH.64 URZ, [UR8+0x10], UR4 ;  /* 0x00001004083f75b2 */ /* 0x0000220008000100 */
        /* <DEDUP_REMOVED lines=23> */
[----:B-1234-:R-:W-:Y:S01]  /*0420*/  NOP ;  /* 0x0000000000007918 */ /* 0x01efe20000000000 */
.L_x_3:
[----:B0-----:R-:W-:Y:S05]  /*0430*/  BSYNC B0 ;  /* 0x0000000000007941 */ /* 0x001fea0003800000 */
.L_x_2:
[----:B------:R-:W0:Y:S01]  /*0440*/  SHFL.IDX PT, R11, R2, RZ, 0x1f ;  /* 0x00001fff020b7589 */ /* 0x000e2200000e0000 */
[----:B------:R-:W1:Y:S01]  /*0450*/  S2UR UR12, SR_CTAID.X ;  /* 0x00000000000c79c3 */ /* 0x000e620000002500 */
[----:B------:R-:W-:Y:S02]  /*0460*/  SHF.R.S32.HI R3, RZ, 0x1f, R4 ;  /* 0x0000001fff037819 */ /* 0x000fe40000011404 */
[----:B------:R-:W-:Y:S01]  /*0470*/  ELECT P0, URZ, PT ;  /* 0x00000000003f782f */ /* 0x000fe20003800000 */
[----:B------:R-:W2:Y:S01]  /*0480*/  SHFL.IDX PT, R9, R2, RZ, 0x1f ;  /* 0x00001fff02097589 */ /* 0x000ea200000e0000 */
[----:B------:R-:W-:Y:S02]  /*0490*/  ELECT P1, URZ, PT ;  /* 0x00000000003f782f */ /* 0x000fe40003820000 */
[----:B------:R-:W-:Y:S01]  /*04a0*/  LEA.HI R3, R3, R4, RZ, 0x7 ;  /* 0x0000000403037211 */ /* 0x000fe200078f38ff */
[----:B------:R-:W-:Y:S01]  /*04b0*/  ULDC UR4, c[0x0][0x150] ;  /* 0x0000540000047ab9 */ /* 0x000fe20000000800 */
[----:B------:R-:W3:Y:S01]  /*04c0*/  S2R R6, SR_CTAID.Y ;  /* 0x0000000000067919 */ /* 0x000ee20000002600 */
[----:B------:R-:W4:Y:S01]  /*04d0*/  LDC R21, c[0x0][0x148] ;  /* 0x00005200ff157b82 */ /* 0x000f220000000800 */
[----:B------:R-:W-:Y:S01]  /*04e0*/  LOP3.LUT R3, R3, 0xffffff80, RZ, 0xc0, !PT ;  /* 0xffffff8003037812 */ /* 0x000fe200078ec0ff */
[----:B------:R-:W-:Y:S01]  /*04f0*/  UMOV UR11, 0x80 ;  /* 0x00000080000b7882 */ /* 0x000fe20000000000 */
[----:B------:R-:W-:Y:S01]  /*0500*/  NOP ;  /* 0x0000000000007918 */ /* 0x000fe20000000000 */
[----:B------:R-:W-:Y:S01]  /*0510*/  NOP ;  /* 0x0000000000007918 */ /* 0x000fe20000000000 */
[C---:B------:R-:W-:Y:S01]  /*0520*/  VIADD R35, R10.reuse, 0xffffffff ;  /* 0xffffffff0a237836 */ /* 0x040fe20000000000 */
[----:B------:R-:W-:Y:S01]  /*0530*/  ISETP.NE.AND P2, PT, R10, RZ, PT ;  /* 0x000000ff0a00720c */ /* 0x000fe20003f45270 */
[----:B------:R-:W-:Y:S01]  /*0540*/  IMAD.IADD R3, R4, 0x1, -R3 ;  /* 0x0000000104037824 */ /* 0x000fe200078e0a03 */
[----:B------:R-:W5:Y:S02]  /*0550*/  LDC R15, c[0x0][0x140] ;  /* 0x00005000ff0f7b82 */ /* 0x000f640000000800 */
[----:B------:R-:W-:-:S02]  /*0560*/  ISETP.GE.U32.AND P5, PT, R35, 0x2, PT ;  /* 0x000000022300780c */ /* 0x000fc40003fa6070 */
[----:B------:R-:W-:Y:S02]  /*0570*/  SHF.R.S32.HI R0, RZ, 0x1f, R3 ;  /* 0x0000001fff007819 */ /* 0x000fe40000011403 */
[----:B0-----:R-:W-:Y:S02]  /*0580*/  ISETP.NE.OR P0, PT, R11, RZ, !P0 ;  /* 0x000000ff0b00720c */ /* 0x001fe40004705670 */
[----:B------:R-:W0:Y:S01]  /*0590*/  LDC R14, c[0x0][0x144] ;  /* 0x00005100ff0e7b82 */ /* 0x000e220000000800 */
[----:B------:R-:W-:Y:S02]  /*05a0*/  SHF.R.S32.HI R11, RZ, 0x1f, R8 ;  /* 0x0000001fff0b7819 */ /* 0x000fe40000011408 */
[----:B--2---:R-:W-:Y:S02]  /*05b0*/  ISETP.NE.OR P1, PT, R9, RZ, !P1 ;  /* 0x000000ff0900720c */ /* 0x004fe40004f25670 */
[----:B------:R-:W-:Y:S02]  /*05c0*/  LEA.HI R11, R11, R8, RZ, 0x2 ;  /* 0x000000080b0b7211 */ /* 0x000fe400078f10ff */
[----:B-1----:R-:W-:-:S02]  /*05d0*/  I2FP.F32.U32 R13, UR12 ;  /* 0x0000000c000d7c45 */ /* 0x002fc40008201000 */
[----:B------:R-:W-:Y:S02]  /*05e0*/  LOP3.LUT R11, R11, 0x3ffffffc, RZ, 0xc0, !PT ;  /* 0x3ffffffc0b0b7812 */ /* 0x000fe400078ec0ff */
[----:B------:R-:W-:Y:S01]  /*05f0*/  LEA.HI R2, R0, R3, RZ, 0x3 ;  /* 0x0000000300027211 */ /* 0x000fe200078f18ff */
[----:B------:R-:W-:Y:S01]  /*0600*/  VOTEU.ALL UP0, P0 ;  /* 0x00000000003f7886 */ /* 0x000fe20000000000 */
[----:B------:R-:W-:Y:S01]  /*0610*/  FMUL R13, R13, UR4 ;  /* 0x000000040d0d7c20 */ /* 0x000fe20008400000 */
[----:B------:R-:W-:Y:S01]  /*0620*/  IMAD.IADD R11, R8, 0x1, -R11 ;  /* 0x00000001080b7824 */ /* 0x000fe200078e0a0b */
[----:B---3--:R-:W-:Y:S01]  /*0630*/  I2FP.F32.U32 R8, R6 ;  /* 0x0000000600087245 */ /* 0x008fe20000201000 */
[----:B------:R-:W-:Y:S01]  /*0640*/  VOTEU.ALL UP1, P1 ;  /* 0x00000000003f7886 */ /* 0x000fe20000820000 */
[----:B------:R-:W1:Y:S01]  /*0650*/  @!UP0 S2UR UR7, SR_CgaCtaId ;  /* 0x00000000000789c3 */ /* 0x000e620000008800 */
[----:B------:R-:W-:Y:S01]  /*0660*/  ULDC UR4, c[0x0][0x154] ;  /* 0x0000550000047ab9 */ /* 0x000fe20000000800 */
[--C-:B------:R-:W-:Y:S01]  /*0670*/  SHF.R.S32.HI R9, RZ, 0x3, R2.reuse ;  /* 0x00000003ff097819 */ /* 0x100fe20000011402 */
[----:B------:R-:W-:Y:S01]  /*0680*/  FMUL R8, R8, UR4 ;  /* 0x0000000408087c20 */ /* 0x000fe20008400000 */
[----:B------:R-:W-:Y:S01]  /*0690*/  SHF.R.S32.HI R12, RZ, 0x1f, R2 ;  /* 0x0000001fff0c7819 */ /* 0x000fe20000011402 */
[----:B------:R-:W2:Y:S01]  /*06a0*/  F2I.U32.TRUNC.NTZ R13, R13 ;  /* 0x0000000d000d7305 */ /* 0x000ea2000020f000 */
[----:B------:R-:W-:Y:S01]  /*06b0*/  SHF.R.S32.HI R2, RZ, 0x1f, R5 ;  /* 0x0000001fff027819 */ /* 0x000fe20000011405 */
[----:B------:R-:W-:Y:S01]  /*06c0*/  UMOV UR4, 0x20 ;  /* 0x0000002000047882 */ /* 0x000fe20000000000 */
[----:B------:R-:W3:Y:S01]  /*06d0*/  @!UP1 S2UR UR10, SR_CgaCtaId ;  /* 0x00000000000a99c3 */ /* 0x000ee20000008800 */
[----:B------:R-:W-:Y:S01]  /*06e0*/  LEA.HI R12, R12, R9, RZ, 0x2 ;  /* 0x000000090c0c7211 */ /* 0x000fe200078f10ff */
[----:B------:R-:W-:Y:S01]  /*06f0*/  @!UP0 UMOV UR6, 0x400 ;  /* 0x0000040000068882 */ /* 0x000fe20000000000 */
[----:B------:R-:W-:Y:S01]  /*0700*/  LEA.HI R2, R2, R5, RZ, 0x2 ;  /* 0x0000000502027211 */ /* 0x000fe200078f10ff */
[----:B------:R-:W-:-:S04]  /*0710*/  @!UP0 UIADD3 UR4, -UR4, 0x100000, URZ ;  /* 0x0010000004048890 */ /* 0x000fc8000fffe13f */
[----:B------:R-:W-:Y:S02]  /*0720*/  @!UP0 USHF.L.U32 UR5, UR4, 0xb, URZ ;  /* 0x0000000b04058899 */ /* 0x000fe4000800063f */
[----:B------:R-:W-:Y:S01]  /*0730*/  @!UP0 USHF.L.U32 UR4, UR4, 0x1, URZ ;  /* 0x0000000104048899 */ /* 0x000fe2000800063f */
[----:B------:R-:W4:Y:S01]  /*0740*/  F2I.U32.TRUNC.NTZ R8, R8 ;  /* 0x0000000800087305 */ /* 0x000f22000020f000 */
[----:B------:R-:W-:Y:S01]  /*0750*/  LOP3.LUT R12, R12, 0xfffffffc, RZ, 0xc0, !PT ;  /* 0xfffffffc0c0c7812 */ /* 0x000fe200078ec0ff */
[----:B------:R-:W-:Y:S01]  /*0760*/  @!UP1 UMOV UR9, 0x400 ;  /* 0x0000040000099882 */ /* 0x000fe20000000000 */
[----:B------:R-:W-:Y:S01]  /*0770*/  LOP3.LUT R2, R2, 0xfffffffc, RZ, 0xc0, !PT ;  /* 0xfffffffc02027812 */ /* 0x000fe200078ec0ff */
[----:B------:R-:W-:Y:S01]  /*0780*/  VOTEU.ALL UP2, P1 ;  /* 0x00000000003f7886 */ /* 0x000fe20000840000 */
[----:B------:R-:W-:Y:S01]  /*0790*/  VOTEU.ALL UP3, P1 ;  /* 0x00000000003f7886 */ /* 0x000fe20000860000 */
[----:B------:R-:W-:Y:S01]  /*07a0*/  IMAD.IADD R12, R9, 0x1, -R12 ;  /* 0x00000001090c7824 */ /* 0x000fe200078e0a0c */
[----:B------:R-:W-:Y:S01]  /*07b0*/  VOTEU.ALL UP4, P1 ;  /* 0x00000000003f7886 */ /* 0x000fe20000880000 */
[----:B------:R-:W-:Y:S01]  /*07c0*/  IMAD.IADD R5, R5, 0x1, -R2 ;  /* 0x0000000105057824 */ /* 0x000fe200078e0a02 */
[----:B------:R-:W-:Y:S01]  /*07d0*/  VOTEU.ALL UP5, P1 ;  /* 0x00000000003f7886 */ /* 0x000fe200008a0000 */
[----:B------:R-:W-:Y:S01]  /*07e0*/  IMAD R11, R11, 0x4, R12 ;  /* 0x000000040b0b7824 */ /* 0x000fe200078e020c */
[----:B-1----:R-:W-:Y:S01]  /*07f0*/  @!UP0 ULEA UR8, UR7, UR6, 0x18 ;  /* 0x0000000607088291 */ /* 0x002fe2000f8ec03f */
[----:B--2---:R-:W-:Y:S01]  /*0800*/  IMAD.MOV R13, RZ, RZ, -R13 ;  /* 0x000000ffff0d7224 */ /* 0x004fe200078e0a0d */
[----:B------:R-:W-:-:S04]  /*0810*/  @!UP1 UIADD3 UR6, -UR11, 0x100000, URZ ;  /* 0x001000000b069890 */ /* 0x000fc8000fffe13f */
[----:B------:R-:W-:Y:S02]  /*0820*/  @!UP1 USHF.L.U32 UR7, UR6, 0xb, URZ ;  /* 0x0000000b06079899 */ /* 0x000fe4000800063f */
[----:B------:R-:W-:Y:S01]  /*0830*/  @!UP1 USHF.L.U32 UR6, UR6, 0x1, URZ ;  /* 0x0000000106069899 */ /* 0x000fe2000800063f */
[----:B------:R-:W-:Y:S01]  /*0840*/  IMAD.SHL.U32 R56, R11, 0x4, RZ ;  /* 0x000000040b387824 */ /* 0x000fe200078e00ff */
[----:B------:R-:W-:Y:S01]  /*0850*/  ISETP.NE.AND P1, PT, R5, 0x3, PT ;  /* 0x000000030500780c */ /* 0x000fe20003f25270 */
[----:B----4-:R-:W-:Y:S01]  /*0860*/  IMAD.MOV R24, RZ, RZ, -R8 ;  /* 0x000000ffff187224 */ /* 0x010fe200078e0a08 */
[----:B-----5:R-:W-:Y:S01]  /*0870*/  ISETP.EQ.U32.AND P3, PT, R15, 0x1, PT ;  /* 0x000000010f00780c */ /* 0x020fe20003f62070 */
[----:B------:R-:W-:Y:S01]  /*0880*/  VOTEU.ALL UP0, P0 ;  /* 0x00000000003f7886 */ /* 0x000fe20000000000 */
[----:B---3--:R-:W-:Y:S01]  /*0890*/  @!UP1 ULEA UR9, UR10, UR9, 0x18 ;  /* 0x000000090a099291 */ /* 0x008fe2000f8ec03f */
[----:B------:R-:W-:Y:S01]  /*08a0*/  IMAD R9, R21, R24, R6 ;  /* 0x0000001815097224 */ /* 0x000fe200078e0206 */
[----:B------:R-:W-:Y:S01]  /*08b0*/  LOP3.LUT R56, R11, 0xc, R56, 0x78, !PT ;  /* 0x0000000c0b387812 */ /* 0x000fe200078e7838 */
[----:B0-----:R-:W-:Y:S01]  /*08c0*/  IMAD R20, R14, R13, UR12 ;  /* 0x0000000c0e147e24 */ /* 0x001fe2000f8e020d */
[----:B------:R-:W-:Y:S01]  /*08d0*/  VOTEU.ALL UP1, P0 ;  /* 0x00000000003f7886 */ /* 0x000fe20000020000 */
[----:B------:R-:W-:Y:S01]  /*08e0*/  LOP3.LUT P0, RZ, R3, 0x7, RZ, 0xc0, !PT ;  /* 0x0000000703ff7812 */ /* 0x000fe2000780c0ff */
[----:B------:R-:W0:Y:S02]  /*08f0*/  FENCE.VIEW.ASYNC.S ;  /* 0x00000000000073c6 */ /* 0x000e240000000000 */
[----:B0-----:R0:W1:Y:S01]  /*0900*/  @!UP0 SYNCS.EXCH.64 URZ, [UR8+0x110], UR4 ;  /* 0x00011004083f85b2 */ /* 0x0010620008000100 */
[----:B------:R-:W-:Y:S01]  /*0910*/  ISETP.NE.AND P4, PT, R9, R56, PT ;  /* 0x000000380900720c */ /* 0x000fe20003f85270 */
[----:B------:R0:W2:Y:S01]  /*0920*/  SHFL.IDX PT, R14, R7, RZ, 0x1f ;  /* 0x00001fff070e7589 */ /* 0x0000a200000e0000 */
[----:B------:R-:W-:-:S02]  /*0930*/  ISETP.EQ.OR P1, PT, R5, RZ, !P1 ;  /* 0x000000ff0500720c */ /* 0x000fc40004f22670 */
[----:B------:R-:W-:Y:S02]  /*0940*/  ISETP.LT.U32.AND P0, PT, R56, 0x4, !P0 ;  /* 0x000000043800780c */ /* 0x000fe40004701070 */
[----:B------:R-:W-:Y:S02]  /*0950*/  ISETP.EQ.OR P4, PT, R20, RZ, !P4 ;  /* 0x000000ff1400720c */ /* 0x000fe40006782670 */
[----:B------:R-:W-:Y:S02]  /*0960*/  ISETP.EQ.AND P1, PT, R10, RZ, P1 ;  /* 0x000000ff0a00720c */ /* 0x000fe40000f22270 */
[----:B------:R-:W-:Y:S02]  /*0970*/  PLOP3.LUT P0, PT, P0, P4, PT, 0x80, 0x0 ;  /* 0x000000000000781c */ /* 0x000fe40000709070 */
[----:B------:R-:W-:Y:S02]  /*0980*/  SEL R16, RZ, 0x1, !P1 ;  /* 0x00000001ff107807 */ /* 0x000fe40004800000 */
[----:B------:R-:W-:Y:S01]  /*0990*/  P2R R67, PR, RZ, 0x1 ;  /* 0x00000001ff437803 */ /* 0x000fe20000000000 */
[----:B------:R0:W3:Y:S01]  /*09a0*/  @!UP1 SYNCS.EXCH.64 URZ, [UR8+0x118], UR4 ;  /* 0x00011804083f95b2 */ /* 0x0000e20008000100 */
[----:B------:R-:W-:Y:S01]  /*09b0*/  NOP ;  /* 0x0000000000007918 */ /* 0x000fe20000000000 */
[----:B------:R-:W-:Y:S01]  /*09c0*/  SEL R16, R16, 0x2, P5 ;  /* 0x0000000210107807 */ /* 0x000fe20002800000 */
[----:B------:R0:W4:Y:S01]  /*09d0*/  @!UP2 SYNCS.EXCH.64 URZ, [UR9+0xf0], UR6 ;  /* 0x0000f006093fa5b2 */ /* 0x0001220008000100 */
[----:B------:R0:W0:Y:S01]  /*09e0*/  @!UP3 SYNCS.EXCH.64 URZ, [UR9+0xf8], UR6 ;  /* 0x0000f806093fb5b2 */ /* 0x0000220008000100 */
[----:B------:R0:W0:Y:S01]  /*09f0*/  @!UP4 SYNCS.EXCH.64 URZ, [UR9+0x100], UR6 ;  /* 0x00010006093fc5b2 */ /* 0x0000220008000100 */
[----:B------:R0:W0:Y:S01]  /*0a00*/  @!UP5 SYNCS.EXCH.64 URZ, [UR9+0x108], UR6 ;  /* 0x00010806093fd5b2 */ /* 0x0000220008000100 */
[----:B------:R-:W-:Y:S01]  /*0a10*/  NOP ;  /* 0x0000000000007918 */ /* 0x000fe20000000000 */
[----:B-1----:R-:W-:Y:S05]  /*0a20*/  @!P3 BRA `(.L_x_4) ;  /* 0x000000000008b947 */ /* 0x002fea0003800000 */
[----:B0--34-:R-:W-:Y:S01]  /*0a30*/  UCGABAR_ARV ;  /* 0x00000000000079c7 */ /* 0x019fe20008000000 */
[----:B------:R-:W-:Y:S05]  /*0a40*/  BRA `(.L_x_5) ;  /* 0x0000000000047947 */ /* 0x000fea0003800000 */
.L_x_4:
[----:B0--34-:R-:W-:Y:S01]  /*0a50*/  NOP ;  /* 0x0000000000007918 */ /* 0x019fe20000000000 */
.L_x_5:
[----:B------:R-:W-:Y:S01]  /*0a60*/  ULDC.64 UR4, c[0x0][0x598] ;  /* 0x0001660000047ab9 */ /* 0x000fe20000000a00 */
[----:B------:R-:W-:Y:S01]  /*0a70*/  ULDC.64 UR36, c[0x0][0x208] ;  /* 0x0000820000247ab9 */ /* 0x000fe20000000a00 */
[----:B------:R-:W-:-:S04]  /*0a80*/  ISETP.NE.U32.AND P0, PT, RZ, UR4, PT ;  /* 0x00000004ff007c0c */ /* 0x000fc8000bf05070 */
[----:B------:R-:W-:-:S13]  /*0a90*/  ISETP.NE.AND.EX P0, PT, RZ, UR5, PT, P0 ;  /* 0x00000005ff007c0c */ /* 0x000fda000bf05300 */
[----:B------:R-:W-:Y:S05]  /*0aa0*/  @!P0 BRA `(.L_x_6) ;  /* 0x00000000001c8947 */ /* 0x000fea0003800000 */
[----:B------:R-:W0:Y:S02]  /*0ab0*/  LDC.64 R8, c[0x0][0x598] ;  /* 0x00016600ff087b82 */ /* 0x000e240000000a00 */
[----:B0-----:R-:W3:Y:S02]  /*0ac0*/  LDG.E.64 R8, desc[UR36][R8.64] ;  /* 0x0000002408087981 */ /* 0x001ee4000c1e1b00 */
[----:B---3--:R-:W-:-:S04]  /*0ad0*/  ISETP.NE.U32.AND P0, PT, R8, RZ, PT ;  /* 0x000000ff0800720c */ /* 0x008fc80003f05070 */
[----:B------:R-:W-:-:S13]  /*0ae0*/  ISETP.NE.AND.EX P0, PT, R9, RZ, PT, P0 ;  /* 0x000000ff0900720c */ /* 0x000fda0003f05300 */
[----:B------:R-:W-:Y:S05]  /*0af0*/  @!P0 BRA `(.L_x_6) ;  /* 0x0000000000088947 */ /* 0x000fea0003800000 */
[----:B------:R0:W5:Y:S01]  /*0b00*/  LD.E R57, desc[UR36][R8.64] ;  /* 0x0000002408397980 */ /* 0x000162000c101900 */
[----:B------:R-:W-:Y:S05]  /*0b10*/  BRA `(.L_x_7) ;  /* 0x0000000000247947 */ /* 0x000fea0003800000 */
.L_x_6:
[----:B------:R-:W-:Y:S02]  /*0b20*/  ULDC.64 UR4, c[0x0][0x588] ;  /* 0x0001620000047ab9 */ /* 0x000fe40000000a00 */
[----:B------:R-:W-:-:S04]  /*0b30*/  ISETP.NE.U32.AND P0, PT, RZ, UR4, PT ;  /* 0x00000004ff007c0c */ /* 0x000fc8000bf05070 */
[----:B------:R-:W-:-:S13]  /*0b40*/  ISETP.NE.AND.EX P0, PT, RZ, UR5, PT, P0 ;  /* 0x00000005ff007c0c */ /* 0x000fda000bf05300 */
[----:B------:R-:W-:Y:S05]  /*0b50*/  @!P0 BRA `(.L_x_8) ;  /* 0x00000000000c8947 */ /* 0x000fea0003800000 */
[----:B------:R-:W0:Y:S02]  /*0b60*/  LDC.64 R8, c[0x0][0x588] ;  /* 0x00016200ff087b82 */ /* 0x000e240000000a00 */
[----:B0-----:R1:W5:Y:S01]  /*0b70*/  LDG.E R57, desc[UR36][R8.64] ;  /* 0x0000002408397981 */ /* 0x001362000c1e1900 */
[----:B------:R-:W-:Y:S05]  /*0b80*/  BRA `(.L_x_7) ;  /* 0x0000000000087947 */ /* 0x000fea0003800000 */
.L_x_8:
[----:B------:R-:W-:Y:S02]  /*0b90*/  ULDC UR4, c[0x0][0x580] ;  /* 0x0001600000047ab9 */ /* 0x000fe40000000800 */
[----:B------:R-:W-:-:S07]  /*0ba0*/  IMAD.U32 R57, RZ, RZ, UR4 ;  /* 0x00000004ff397e24 */ /* 0x000fce000f8e00ff */
.L_x_7:
[----:B------:R-:W-:Y:S02]  /*0bb0*/  ULDC.64 UR4, c[0x0][0x5a0] ;  /* 0x0001680000047ab9 */ /* 0x000fe40000000a00 */
[----:B------:R-:W-:-:S04]  /*0bc0*/  ISETP.NE.U32.AND P0, PT, RZ, UR4, PT ;  /* 0x00000004ff007c0c */ /* 0x000fc8000bf05070 */
[----:B------:R-:W-:-:S13]  /*0bd0*/  ISETP.NE.AND.EX P0, PT, RZ, UR5, PT, P0 ;  /* 0x00000005ff007c0c */ /* 0x000fda000bf05300 */
[----:B------:R-:W-:Y:S05]  /*0be0*/  @!P0 BRA `(.L_x_9) ;  /* 0x00000000001c8947 */ /* 0x000fea0003800000 */
[----:B01----:R-:W0:Y:S02]  /*0bf0*/  LDC.64 R8, c[0x0][0x5a0] ;  /* 0x00016800ff087b82 */ /* 0x003e240000000a00 */
[----:B0-----:R-:W3:Y:S02]  /*0c00*/  LDG.E.64 R8, desc[UR36][R8.64] ;  /* 0x0000002408087981 */ /* 0x001ee4000c1e1b00 */
[----:B---3--:R-:W-:-:S04]  /*0c10*/  ISETP.NE.U32.AND P0, PT, R8, RZ, PT ;  /* 0x000000ff0800720c */ /* 0x008fc80003f05070 */
[----:B------:R-:W-:-:S13]  /*0c20*/  ISETP.NE.AND.EX P0, PT, R9, RZ, PT, P0 ;  /* 0x000000ff0900720c */ /* 0x000fda0003f05300 */
[----:B------:R-:W-:Y:S05]  /*0c30*/  @!P0 BRA `(.L_x_9) ;  /* 0x0000000000088947 */ /* 0x000fea0003800000 */
[----:B------:R0:W5:Y:S01]  /*0c40*/  LD.E R58, desc[UR36][R8.64] ;  /* 0x00000024083a7980 */ /* 0x000162000c101900 */
[----:B------:R-:W-:Y:S05]  /*0c50*/  BRA `(.L_x_10) ;  /* 0x0000000000247947 */ /* 0x000fea0003800000 */
.L_x_9:
[----:B------:R-:W-:Y:S02]  /*0c60*/  ULDC.64 UR4, c[0x0][0x590] ;  /* 0x0001640000047ab9 */ /* 0x000fe40000000a00 */
[----:B------:R-:W-:-:S04]  /*0c70*/  ISETP.NE.U32.AND P0, PT, RZ, UR4, PT ;  /* 0x00000004ff007c0c */ /* 0x000fc8000bf05070 */
[----:B------:R-:W-:-:S13]  /*0c80*/  ISETP.NE.AND.EX P0, PT, RZ, UR5, PT, P0 ;  /* 0x00000005ff007c0c */ /* 0x000fda000bf05300 */
[----:B------:R-:W-:Y:S05]  /*0c90*/  @!P0 BRA `(.L_x_11) ;  /* 0x00000000000c8947 */ /* 0x000fea0003800000 */
[----:B------:R-:W3:Y:S02]  /*0ca0*/  LDC.64 R58, c[0x0][0x590] ;  /* 0x00016400ff3a7b82 */ /* 0x000ee40000000a00 */
[----:B---3--:R3:W5:Y:S01]  /*0cb0*/  LDG.E R58, desc[UR36][R58.64] ;  /* 0x000000243a3a7981 */ /* 0x008762000c1e1900 */
[----:B------:R-:W-:Y:S05]  /*0cc0*/  BRA `(.L_x_10) ;  /* 0x0000000000087947 */ /* 0x000fea0003800000 */
.L_x_11:
[----:B------:R-:W-:Y:S02]  /*0cd0*/  ULDC UR4, c[0x0][0x584] ;  /* 0x0001610000047ab9 */ /* 0x000fe40000000800 */
[----:B------:R-:W-:-:S07]  /*0ce0*/  IMAD.U32 R58, RZ, RZ, UR4 ;  /* 0x00000004ff3a7e24 */ /* 0x000fce000f8e00ff */
.L_x_10:
[----:B------:R-:W4:Y:S01]  /*0cf0*/  LDC R2, c[0x0][0x65c] ;  /* 0x00019700ff027b82 */ /* 0x000f220000000800 */
[----:B------:R-:W-:Y:S01]  /*0d00*/  ULDC UR6, c[0x0][0x28c] ;  /* 0x0000a30000067ab9 */ /* 0x000fe20000000800 */
[----:B------:R-:W-:Y:S01]  /*0d10*/  ISETP.NE.AND P0, PT, R10, 0x2, PT ;  /* 0x000000020a00780c */ /* 0x000fe20003f05270 */
[----:B------:R-:W-:Y:S01]  /*0d20*/  UIADD3 UR6, UR6, 0x3f, URZ ;  /* 0x0000003f06067890 */ /* 0x000fe2000fffe03f */
[----:B01----:R-:W-:Y:S01]  /*0d30*/  IMAD.U32 R8, RZ, RZ, UR12 ;  /* 0x0000000cff087e24 */ /* 0x003fe2000f8e00ff */
[----:B------:R-:W-:Y:S01]  /*0d40*/  UMOV UR38, URZ ;  /* 0x0000003f00267c82 */ /* 0x000fe20008000000 */
[----:B------:R-:W-:Y:S01]  /*0d50*/  IMAD.MOV.U32 R9, RZ, RZ, RZ ;  /* 0x000000ffff097224 */ /* 0x000fe200078e00ff */
[----:B------:R-:W-:Y:S01]  /*0d60*/  USHF.R.S32.HI UR7, URZ, 0x1f, UR6 ;  /* 0x0000001f3f077899 */ /* 0x000fe20008011406 */
[----:B------:R-:W-:Y:S01]  /*0d70*/  UMOV UR39, URZ ;  /* 0x0000003f00277c82 */ /* 0x000fe20008000000 */
[----:B------:R-:W-:Y:S02]  /*0d80*/  ULDC.64 UR8, c[0x0][0x650] ;  /* 0x0001940000087ab9 */ /* 0x000fe40000000a00 */
[----:B------:R-:W-:-:S04]  /*0d90*/  ULEA.HI UR7, UR7, UR6, URZ, 0x6 ;  /* 0x0000000607077291 */ /* 0x000fc8000f8f303f */
[----:B------:R-:W-:Y:S01]  /*0da0*/  USHF.R.S32.HI UR40, URZ, 0x6, UR7 ;  /* 0x000000063f287899 */ /* 0x000fe20008011407 */
[----:B----4-:R-:W-:-:S13]  /*0db0*/  ISETP.NE.AND P1, PT, R2, 0x1, PT ;  /* 0x000000010200780c */ /* 0x010fda0003f25270 */
[----:B------:R-:W0:Y:S01]  /*0dc0*/  @P1 LDC R19, c[0x0][0x10] ;  /* 0x00000400ff131b82 */ /* 0x000e220000000800 */
[----:B------:R-:W-:Y:S02]  /*0dd0*/  @P1 IMAD.MOV.U32 R7, RZ, RZ, RZ ;  /* 0x000000ffff071224 */ /* 0x000fe400078e00ff */
[----:B------:R-:W-:-:S05]  /*0de0*/  @P1 IMAD.MOV.U32 R17, RZ, RZ, RZ ;  /* 0x000000ffff111224 */ /* 0x000fca00078e00ff */
[----:B------:R-:W1:Y:S01]  /*0df0*/  @!P1 LDC R11, c[0x0][0xc] ;  /* 0x00000300ff0b9b82 */ /* 0x000e620000000800 */
[----:B------:R-:W-:Y:S01]  /*0e00*/  ULDC UR4, c[0x0][0xc] ;  /* 0x0000030000047ab9 */ /* 0x000fe20000000800 */
[----:B------:R-:W-:Y:S02]  /*0e10*/  ULDC UR5, c[0x0][0x10] ;  /* 0x0000040000057ab9 */ /* 0x000fe40000000800 */
[----:B------:R-:W-:-:S04]  /*0e20*/  UIMAD.WIDE.U32 UR4, UR4, UR5, URZ ;  /* 0x00000005040472a5 */ /* 0x000fc8000f8e003f */
[----:B------:R-:W4:Y:S01]  /*0e30*/  LDC R2, c[0x0][0x14] ;  /* 0x00000500ff027b82 */ /* 0x000f220000000800 */
[----:B0-----:R-:W-:-:S04]  /*0e40*/  @P1 IMAD.WIDE.U32 R18, R19, UR12, R6 ;  /* 0x0000000c13121c25 */ /* 0x001fc8000f8e0006 */
[----:B------:R-:W-:Y:S02]  /*0e50*/  @P1 IMAD.IADD R17, R19, 0x1, R17 ;  /* 0x0000000113111824 */ /* 0x000fe400078e0211 */
[----:B-1----:R-:W-:-:S04]  /*0e60*/  @!P1 IMAD.WIDE.U32 R8, R6, R11, R8 ;  /* 0x0000000b06089225 */ /* 0x002fc800078e0008 */
[----:B------:R-:W-:Y:S02]  /*0e70*/  @!P1 IMAD.MOV.U32 R18, RZ, RZ, R8 ;  /* 0x000000ffff129224 */ /* 0x000fe400078e0008 */
[----:B------:R-:W-:Y:S02]  /*0e80*/  @!P1 IMAD.MOV.U32 R17, RZ, RZ, R9 ;  /* 0x000000ffff119224 */ /* 0x000fe400078e0009 */
[----:B----4-:R-:W-:-:S04]  /*0e90*/  IMAD.WIDE.U32 R12, R2, UR4, RZ ;  /* 0x00000004020c7c25 */ /* 0x010fc8000f8e00ff */
[----:B------:R-:W-:Y:S01]  /*0ea0*/  IMAD R23, R2, UR5, RZ ;  /* 0x0000000502177c24 */ /* 0x000fe2000f8e02ff */
[----:B------:R0:W-:Y:S03]  /*0eb0*/  STL.64 [R1], R12 ;  /* 0x0000000c01007387 */ /* 0x0001e60000100a00 */
[----:B------:R-:W-:Y:S01]  /*0ec0*/  IMAD.IADD R23, R13, 0x1, R23 ;  /* 0x000000010d177824 */ /* 0x000fe200078e0217 */
[----:B------:R-:W-:Y:S06]  /*0ed0*/  @P0 BRA `(.L_x_12) ;  /* 0x0000000000240947 */ /* 0x000fec0003800000 */
[----:B------:R-:W-:Y:S01]  /*0ee0*/  USHF.R.U32.HI UR4, URZ, 0x1, UR40 ;  /* 0x000000013f047899 */ /* 0x000fe20008011628 */
[----:B------:R-:W-:Y:S01]  /*0ef0*/  IADD3 R18, P0, R18, R12, RZ ;  /* 0x0000000c12127210 */ /* 0x000fe20007f1e0ff */
[----:B------:R-:W-:Y:S02]  /*0f00*/  UISETP.GE.U32.AND UP0, UPT, UR40, 0xe, UPT ;  /* 0x0000000e2800788c */ /* 0x000fe4000bf06070 */
[----:B------:R-:W-:Y:S02]  /*0f10*/  UIMAD.WIDE.U32 UR4, UR4, -0x6db6db6d, URZ ;  /* 0x92492493040478a5 */ /* 0x000fe4000f8e003f */
[----:B------:R-:W-:Y:S01]  /*0f20*/  IMAD.X R17, R23, 0x1, R17, P0 ;  /* 0x0000000117117824 */ /* 0x000fe200000e0611 */
[----:B------:R-:W-:Y:S01]  /*0f30*/  UMOV UR39, URZ ;  /* 0x0000003f00277c82 */ /* 0x000fe20008000000 */
[----:B------:R-:W-:-:S04]  /*0f40*/  USHF.R.U32.HI UR4, URZ, 0x2, UR5 ;  /* 0x000000023f047899 */ /* 0x000fc80008011605 */
[----:B------:R-:W-:Y:S02]  /*0f50*/  UIMAD UR38, UR4, -0xe, UR40 ;  /* 0xfffffff2042678a4 */ /* 0x000fe4000f8e0228 */
[----:B------:R-:W-:-:S12]  /*0f60*/  @UP0 ULOP3.LUT UR39, UR4, 0x1, URZ, 0xc0, !UPT ;  /* 0x0000000104270892 */ /* 0x000fd8000f8ec03f */
.L_x_12:
[----:B------:R-:W-:Y:S01]  /*0f70*/  ISETP.GE.U32.AND P0, PT, R18, UR8, PT ;  /* 0x0000000812007c0c */ /* 0x000fe2000bf06070 */
[----:B------:R-:W-:Y:S01]  /*0f80*/  IMAD.MOV.U32 R19, RZ, RZ, -0x1 ;  /* 0xffffffffff137424 */ /* 0x000fe200078e00ff */
[----:B------:R-:W-:Y:S01]  /*0f90*/  PRMT R8, RZ, 0x7610, R8 ;  /* 0x00007610ff087816 */ /* 0x000fe20000000008 */
[----:B------:R-:W-:Y:S01]  /*0fa0*/  IMAD.MOV.U32 R22, RZ, RZ, -0x1 ;  /* 0xffffffffff167424 */ /* 0x000fe200078e00ff */
[----:B------:R-:W-:Y:S01]  /*0fb0*/  ISETP.GE.U32.AND.EX P0, PT, R17, UR9, PT, P0 ;  /* 0x0000000911007c0c */ /* 0x000fe2000bf06100 */
[----:B------:R-:W-:-:S12]  /*0fc0*/  IMAD.MOV.U32 R2, RZ, RZ, -0x1 ;  /* 0xffffffffff027424 */ /* 0x000fd800078e00ff */
[----:B------:R-:W-:Y:S05]  /*0fd0*/  @P0 BRA `(.L_x_13) ;  /* 0x00000004002c0947 */ /* 0x000fea0003800000 */
[----:B------:R-:W1:Y:S01]  /*0fe0*/  LDC.64 R26, c[0x0][0x628] ;  /* 0x00018a00ff1a7b82 */ /* 0x000e620000000a00 */
[----:B------:R-:W-:Y:S02]  /*0ff0*/  IMAD.MOV.U32 R8, RZ, RZ, R18 ;  /* 0x000000ffff087224 */ /* 0x000fe400078e0012 */
[----:B------:R-:W-:-:S05]  /*1000*/  IMAD.MOV.U32 R9, RZ, RZ, R17 ;  /* 0x000000ffff097224 */ /* 0x000fca00078e0011 */
[----:B------:R-:W4:Y:S08]  /*1010*/  LDC R2, c[0x0][0x630] ;  /* 0x00018c00ff027b82 */ /* 0x000f300000000800 */
[----:B------:R-:W0:Y:S01]  /*1020*/  LDC.64 R28, c[0x0][0x620] ;  /* 0x00018800ff1c7b82 */ /* 0x000e220000000a00 */
[----:B-1----:R-:W-:-:S04]  /*1030*/  ISETP.NE.U32.AND P0, PT, R26, RZ, PT ;  /* 0x000000ff1a00720c */ /* 0x002fc80003f05070 */
[----:B------:R-:W-:-:S13]  /*1040*/  ISETP.NE.AND.EX P0, PT, R27, RZ, PT, P0 ;  /* 0x000000ff1b00720c */ /* 0x000fda0003f05300 */
[----:B0---4-:R-:W-:Y:S05]  /*1050*/  @!P0 BRA `(.L_x_14) ;  /* 0x0000000000288947 */ /* 0x011fea0003800000 */
[----:B------:R-:W0:Y:S02]  /*1060*/  LDC R13, c[0x0][0x634] ;  /* 0x00018d00ff0d7b82 */ /* 0x000e240000000800 */
[----:B0-----:R-:W-:-:S05]  /*1070*/  IADD3 R13, P0, R18, R13, RZ ;  /* 0x0000000d120d7210 */ /* 0x001fca0007f1e0ff */
[----:B------:R-:W-:-:S04]  /*1080*/  IMAD.X R15, RZ, RZ, R17, P0 ;  /* 0x000000ffff0f7224 */ /* 0x000fc800000e0611 */
[----:B------:R-:W-:-:S04]  /*1090*/  IMAD.WIDE.U32 R8, R15, R26, RZ ;  /* 0x0000001a0f087225 */ /* 0x000fc800078e00ff */
[----:B------:R-:W-:-:S04]  /*10a0*/  IMAD.WIDE.U32 R10, P0, R13, R27, R8 ;  /* 0x0000001b0d0a7225 */ /* 0x000fc80007800008 */
[----:B------:R-:W-:-:S04]  /*10b0*/  IMAD.WIDE.U32 R8, R13, R26, RZ ;  /* 0x0000001a0d087225 */ /* 0x000fc800078e00ff */
[----:B------:R-:W-:Y:S01]  /*10c0*/  IMAD.X R13, RZ, RZ, RZ, P0 ;  /* 0x000000ffff0d7224 */ /* 0x000fe200000e06ff */
[----:B------:R-:W-:Y:S01]  /*10d0*/  IADD3 RZ, P0, R9, R10, RZ ;  /* 0x0000000a09ff7210 */ /* 0x000fe20007f1e0ff */
[----:B------:R-:W-:-:S04]  /*10e0*/  IMAD.MOV.U32 R12, RZ, RZ, R11 ;  /* 0x000000ffff0c7224 */ /* 0x000fc800078e000b */
[----:B------:R-:W-:-:S08]  /*10f0*/  IMAD.WIDE.U32.X R8, R15, R27, R12, P0 ;  /* 0x0000001b0f087225 */ /* 0x000fd000000e040c */
.L_x_14:
[----:B------:R-:W0:Y:S01]  /*1100*/  LDC.64 R32, c[0x0][0x640] ;  /* 0x00019000ff207b82 */ /* 0x000e220000000a00 */
[-C--:B------:R-:W-:Y:S01]  /*1110*/  SHF.R.U64 R30, R8, R2.reuse, R9 ;  /* 0x00000002081e7219 */ /* 0x080fe20000001209 */
[----:B------:R-:W-:Y:S01]  /*1120*/  IMAD.MOV.U32 R19, RZ, RZ, R17 ;  /* 0x000000ffff137224 */ /* 0x000fe200078e0011 */
[----:B------:R-:W-:Y:S02]  /*1130*/  SHF.R.U32.HI R2, RZ, R2, R9 ;  /* 0x00000002ff027219 */ /* 0x000fe40000011609 */
[----:B------:R-:W-:-:S03]  /*1140*/  IADD3 R11, P0, RZ, -R30, RZ ;  /* 0x8000001eff0b7210 */ /* 0x000fc60007f1e0ff */
[----:B------:R-:W1:Y:S02]  /*1150*/  LDC R10, c[0x0][0x618] ;  /* 0x00018600ff0a7b82 */ /* 0x000e640000000800 */
[----:B------:R-:W-:-:S04]  /*1160*/  IMAD.X R9, RZ, RZ, ~R2, P0 ;  /* 0x000000ffff097224 */ /* 0x000fc800000e0e02 */
[-C--:B------:R-:W-:Y:S02]  /*1170*/  IMAD R2, R9, R28.reuse, RZ ;  /* 0x0000001c09027224 */ /* 0x080fe400078e02ff */
[----:B------:R-:W4:Y:S01]  /*1180*/  LDC R13, c[0x0][0x608] ;  /* 0x00018200ff0d7b82 */ /* 0x000f220000000800 */
[----:B------:R-:W-:-:S04]  /*1190*/  IMAD.WIDE.U32 R8, R11, R28, R18 ;  /* 0x0000001c0b087225 */ /* 0x000fc800078e0012 */
[----:B------:R-:W-:Y:S02]  /*11a0*/  IMAD R11, R11, R29, R2 ;  /* 0x0000001d0b0b7224 */ /* 0x000fe400078e0202 */
[----:B------:R-:W-:Y:S01]  /*11b0*/  IMAD.MOV.U32 R2, RZ, RZ, -0x1 ;  /* 0xffffffffff027424 */ /* 0x000fe200078e00ff */
[----:B------:R-:W2:Y:S01]  /*11c0*/  LDC R31, c[0x0][0x658] ;  /* 0x00019600ff1f7b82 */ /* 0x000ea20000000800 */
[----:B------:R-:W-:Y:S01]  /*11d0*/  IMAD.IADD R9, R9, 0x1, R11 ;  /* 0x0000000109097824 */ /* 0x000fe200078e020b */
[----:B0-----:R-:W-:Y:S01]  /*11e0*/  ISETP.NE.U32.AND P0, PT, R32, RZ, PT ;  /* 0x000000ff2000720c */ /* 0x001fe20003f05070 */
[----:B------:R-:W-:-:S03]  /*11f0*/  IMAD.MOV.U32 R28, RZ, RZ, 0x1 ;  /* 0x00000001ff1c7424 */ /* 0x000fc600078e00ff */
[----:B------:R-:W-:Y:S02]  /*1200*/  ISETP.NE.AND.EX P0, PT, R33, RZ, PT, P0 ;  /* 0x000000ff2100720c */ /* 0x000fe40003f05300 */
[----:B------:R-:W0:Y:S01]  /*1210*/  LDC R27, c[0x0][0x600] ;  /* 0x00018000ff1b7b82 */ /* 0x000e220000000800 */
[-CC-:B-1----:R-:W-:Y:S02]  /*1220*/  SHF.R.U64 R25, R8, R10.reuse, R9.reuse ;  /* 0x0000000a08197219 */ /* 0x182fe40000001209 */
[----:B------:R-:W-:-:S05]  /*1230*/  SHF.R.U32.HI R8, RZ, R10, R9 ;  /* 0x0000000aff087219 */ /* 0x000fca0000011609 */
[----:B------:R-:W1:Y:S01]  /*1240*/  LDC R22, c[0x0][0x648] ;  /* 0x00019200ff167b82 */ /* 0x000e620000000800 */
[-CC-:B----4-:R-:W-:Y:S02]  /*1250*/  SHF.R.U64 R34, R25, R13.reuse, R8.reuse ;  /* 0x0000000d19227219 */ /* 0x190fe40000001208 */
[----:B------:R-:W-:-:S05]  /*1260*/  SHF.R.U32.HI R8, RZ, R13, R8 ;  /* 0x0000000dff087219 */ /* 0x000fca0000011608 */
[----:B------:R-:W4:Y:S01]  /*1270*/  LDC R26, c[0x0][0x638] ;  /* 0x00018e00ff1a7b82 */ /* 0x000f220000000800 */
[-CC-:B--2---:R-:W-:Y:S02]  /*1280*/  SHF.R.U64 R36, R34, R31.reuse, R8.reuse ;  /* 0x0000001f22247219 */ /* 0x184fe40000001208 */
[-C--:B------:R-:W-:Y:S02]  /*1290*/  SHF.L.U32 R2, R2, R31.reuse, RZ ;  /* 0x0000001f02027219 */ /* 0x080fe400000006ff */
[----:B------:R-:W-:Y:S01]  /*12a0*/  SHF.R.U32.HI R9, RZ, R31, R8 ;  /* 0x0000001fff097219 */ /* 0x000fe20000011608 */
[----:B------:R-:W-:Y:S01]  /*12b0*/  IMAD.MOV.U32 R8, RZ, RZ, R36 ;  /* 0x000000ffff087224 */ /* 0x000fe200078e0024 */
[----:B------:R-:W-:Y:S01]  /*12c0*/  LOP3.LUT R15, RZ, R2, RZ, 0x33, !PT ;  /* 0x00000002ff0f7212 */ /* 0x000fe200078e33ff */
[----:B------:R-:W2:Y:S01]  /*12d0*/  LDC R29, c[0x0][0x610] ;  /* 0x00018400ff1d7b82 */ /* 0x000ea20000000800 */
[----:B------:R-:W-:Y:S05]  /*12e0*/  @!P0 BRA `(.L_x_15) ;  /* 0x0000000000288947 */ /* 0x000fea0003800000 */
[----:B------:R-:W3:Y:S02]  /*12f0*/  LDC R13, c[0x0][0x64c] ;  /* 0x00019300ff0d7b82 */ /* 0x000ee40000000800 */
[----:B---3--:R-:W-:-:S05]  /*1300*/  IADD3 R13, P0, R36, R13, RZ ;  /* 0x0000000d240d7210 */ /* 0x008fca0007f1e0ff */
        /* <DEDUP_REMOVED lines=8> */
.L_x_15:
[----:B-1----:R-:W-:Y:S01]  /*1390*/  SHF.R.U64 R7, R8, R22, R9 ;  /* 0x0000001608077219 */ /* 0x002fe20000001209 */
[----:B0-----:R-:W-:Y:S01]  /*13a0*/  VIADD R8, R27, 0xffffffff ;  /* 0xffffffff1b087836 */ /* 0x001fe20000000000 */
[----:B------:R-:W-:Y:S01]  /*13b0*/  SHF.L.U32 R2, R28, R31, RZ ;  /* 0x0000001f1c027219 */ /* 0x000fe200000006ff */
[----:B------:R-:W-:Y:S01]  /*13c0*/  @P1 IMAD R20, R21, R24, R6 ;  /* 0x0000001815141224 */ /* 0x000fe200078e0206 */
[----:B------:R-:W-:Y:S01]  /*13d0*/  LOP3.LUT R15, R34, R15, RZ, 0xc0, !PT ;  /* 0x0000000f220f7212 */ /* 0x000fe200078ec0ff */
[----:B------:R-:W-:Y:S01]  /*13e0*/  IMAD.MOV R9, RZ, RZ, -R7 ;  /* 0x000000ffff097224 */ /* 0x000fe200078e0a07 */
[----:B------:R-:W-:Y:S01]  /*13f0*/  LOP3.LUT R8, R25, R8, RZ, 0xc0, !PT ;  /* 0x0000000819087212 */ /* 0x000fe200078ec0ff */
[----:B------:R-:W-:Y:S02]  /*1400*/  IMAD.MOV.U32 R6, RZ, RZ, 0x1 ;  /* 0x00000001ff067424 */ /* 0x000fe400078e00ff */
[----:B------:R-:W-:Y:S02]  /*1410*/  IMAD R15, R2, R7, R15 ;  /* 0x00000007020f7224 */ /* 0x000fe400078e020f */
[----:B----4-:R-:W-:-:S02]  /*1420*/  IMAD R2, R9, R26, R36 ;  /* 0x0000001a09027224 */ /* 0x010fc400078e0224 */
[----:B--2---:R-:W-:Y:S02]  /*1430*/  IMAD R19, R15, R29, R20 ;  /* 0x0000001d0f137224 */ /* 0x004fe400078e0214 */
[--C-:B------:R-:W-:Y:S01]  /*1440*/  IMAD R2, R2, R27, R8.reuse ;  /* 0x0000001b02027224 */ /* 0x100fe200078e0208 */
[----:B------:R-:W-:-:S04]  /*1450*/  PRMT R8, R6, 0x7610, R8 ;  /* 0x0000761006087816 */ /* 0x000fc80000000008 */
[----:B------:R-:W-:Y:S02]  /*1460*/  SEL R22, R2, R19, !P1 ;  /* 0x0000001302167207 */ /* 0x000fe40004800000 */
[----:B------:R-:W-:Y:S01]  /*1470*/  SEL R19, R19, R2, !P1 ;  /* 0x0000000213137207 */ /* 0x000fe20004800000 */
[----:B------:R-:W-:-:S07]  /*1480*/  IMAD.MOV.U32 R2, RZ, RZ, R30 ;  /* 0x000000ffff027224 */ /* 0x000fce00078e001e */
.L_x_13:
[----:B------:R-:W-:Y:S05]  /*1490*/  @!P3 BRA `(.L_x_16) ;  /* 0x00000000000cb947 */ /* 0x000fea0003800000 */
[----:B------:R-:W-:Y:S01]  /*14a0*/  UCGABAR_WAIT ;  /* 0x0000000000007dc7 */ /* 0x000fe20008000000 */
[----:B------:R-:W-:Y:S01]  /*14b0*/  CCTL.IVALL ;  /* 0x00000000ff00798f */ /* 0x000fe20002000000 */
[----:B------:R-:W-:Y:S05]  /*14c0*/  BRA `(.L_x_17) ;  /* 0x0000000000047947 */ /* 0x000fea0003800000 */
.L_x_16:
[----:B------:R-:W-:Y:S06]  /*14d0*/  BAR.SYNC.DEFER_BLOCKING 0x0 ;  /* 0x0000000000007b1d */ /* 0x000fec0000010000 */
.L_x_17:
[----:B------:R-:W-:Y:S05]  /*14e0*/  @!P2 BRA `(.L_x_18) ;  /* 0x000000380010a947 */ /* 0x000fea0003800000 */
[----:B------:R-:W-:-:S13]  /*14f0*/  ISETP.GT.U32.AND P0, PT, R35, 0x1, PT ;  /* 0x000000012300780c */ /* 0x000fda0003f04070 */
[----:B------:R-:W-:Y:S05]  /*1500*/  @P0 EXIT ;  /* 0x000000000000094d */ /* 0x000fea0003800000 */
.L_x_19:
[----:B------:R-:W-:-:S08]  /*1510*/  NOP ;  /* 0x0000000000007918 */ /* 0x000fd00000000000 */
[----:B------:R-:W1:Y:S02]  /*1520*/  USETMAXREG.TRY_ALLOC.CTAPOOL UP0, 0xe8 ;  /* 0x000000e8000079c8 */ /* 0x000e640008000600 */
[----:B-1----:R-:W-:-:S13]  /*1530*/  PLOP3.LUT P0, PT, PT, PT, UP0, 0x80, 0x0 ;  /* 0x000000000000781c */ /* 0x002fda0003f0f008 */
[----:B------:R-:W-:Y:S05]  /*1540*/  @!P0 BRA `(.L_x_19) ;  /* 0xfffffffc00f08947 */ /* 0x000fea000383ffff */
[----:B------:R-:W-:-:S13]  /*1550*/  LOP3.LUT P0, RZ, R8, 0xff, RZ, 0xc0, !PT ;  /* 0x000000ff08ff7812 */ /* 0x000fda000780c0ff */
[----:B------:R-:W-:Y:S05]  /*1560*/  @!P0 EXIT ;  /* 0x000000000000894d */ /* 0x000fea0003800000 */
[----:B------:R-:W1:Y:S01]  /*1570*/  S2UR UR4, SR_CgaCtaId ;  /* 0x00000000000479c3 */ /* 0x000e620000008800 */
[----:B--2---:R-:W-:Y:S01]  /*1580*/  VIADD R14, R14, 0xffffffff ;  /* 0xffffffff0e0e7836 */ /* 0x004fe20000000000 */
[CC--:B------:R-:W-:Y:S01]  /*1590*/  LEA.HI R4, R0.reuse, R3.reuse, RZ, 0x2 ;  /* 0x0000000300047211 */ /* 0x0c0fe200078f10ff */
[----:B------:R-:W-:Y:S01]  /*15a0*/  UMOV UR41, 0x400 ;  /* 0x0000040000297882 */ /* 0x000fe20000000000 */
[----:B------:R-:W-:Y:S01]  /*15b0*/  LEA.HI R0, R0, R3, RZ, 0x5 ;  /* 0x0000000300007211 */ /* 0x000fe200078f28ff */
[----:B------:R-:W-:Y:S01]  /*15c0*/  UISETP.LT.AND UP0, UPT, UR40, 0x1, UPT ;  /* 0x000000012800788c */ /* 0x000fe2000bf01270 */
[----:B------:R-:W-:Y:S01]  /*15d0*/  R2UR UR42, R14 ;  /* 0x000000000e2a72ca */ /* 0x000fe200000e0000 */
[----:B------:R-:W-:Y:S01]  /*15e0*/  ULDC UR6, c[0x0][0x284] ;  /* 0x0000a10000067ab9 */ /* 0x000fe20000000800 */
[--C-:B------:R-:W-:Y:S01]  /*15f0*/  SHF.R.S32.HI R60, RZ, 0x2, R4.reuse ;  /* 0x00000002ff3c7819 */ /* 0x100fe20000011404 */
[----:B------:R-:W-:Y:S01]  /*1600*/  USEL UR43, UR40, 0x1, UP0 ;  /* 0x00000001282b7887 */ /* 0x000fe20008000000 */
[----:B------:R-:W-:Y:S01]  /*1610*/  SHF.R.S32.HI R5, RZ, 0x1f, R4 ;  /* 0x0000001fff057819 */ /* 0x000fe20000011404 */
[----:B------:R-:W-:Y:S01]  /*1620*/  USHF.L.U32 UR46, UR40, 0x1, URZ ;  /* 0x00000001282e7899 */ /* 0x000fe2000800063f */
[----:B------:R-:W-:Y:S01]  /*1630*/  LOP3.LUT R4, R4, 0xfffffffc, RZ, 0xc0, !PT ;  /* 0xfffffffc04047812 */ /* 0x000fe200078ec0ff */
[----:B------:R-:W-:Y:S01]  /*1640*/  UIADD3 UR43, -UR43, UR40, URZ ;  /* 0x000000282b2b7290 */ /* 0x000fe2000fffe13f */
[----:B------:R-:W-:-:S02]  /*1650*/  LEA.HI R5, R5, R60, RZ, 0x3 ;  /* 0x0000003c05057211 */ /* 0x000fc400078f18ff */
[----:B------:R-:W-:Y:S01]  /*1660*/  ISETP.NE.AND P0, PT, R14, RZ, PT ;  /* 0x000000ff0e00720c */ /* 0x000fe20003f05270 */
[----:B---3--:R-:W-:Y:S01]  /*1670*/  IMAD.IADD R59, R3, 0x1, -R4 ;  /* 0x00000001033b7824 */ /* 0x008fe200078e0a04 */
[----:B------:R-:W-:Y:S01]  /*1680*/  LOP3.LUT R5, R5, 0xfffffff8, RZ, 0xc0, !PT ;  /* 0xfffffff805057812 */ /* 0x000fe200078ec0ff */
[----:B------:R-:W-:Y:S01]  /*1690*/  USHF.L.U32 UR42, UR42, 0x3, URZ ;  /* 0x000000032a2a7899 */ /* 0x000fe2000800063f */
[----:B------:R-:W-:Y:S02]  /*16a0*/  LOP3.LUT R72, R16, 0x1, RZ, 0xfc, !PT ;  /* 0x0000000110487812 */ /* 0x000fe400078efcff */
[----:B------:R-:W-:Y:S01]  /*16b0*/  SEL R73, RZ, 0x1, P0 ;  /* 0x00000001ff497807 */ /* 0x000fe20000000000 */
[----:B------:R-:W-:Y:S01]  /*16c0*/  IMAD.IADD R60, R60, 0x1, -R5 ;  /* 0x000000013c3c7824 */ /* 0x000fe200078e0a05 */
[----:B-1----:R-:W-:Y:S01]  /*16d0*/  ULEA UR41, UR4, UR41, 0x18 ;  /* 0x0000002904297291 */ /* 0x002fe2000f8ec03f */
[----:B------:R-:W-:Y:S01]  /*16e0*/  SHF.R.S32.HI R5, RZ, 0x5, R0 ;  /* 0x00000005ff057819 */ /* 0x000fe20000011400 */
[----:B------:R-:W-:-:S02]  /*16f0*/  IMAD.U32 R63, RZ, RZ, UR42 ;  /* 0x0000002aff3f7e24 */ /* 0x000fc4000f8e00ff */
[----:B------:R-:W-:Y:S01]  /*1700*/  UIADD3 UR47, UR41, 0xf0, URZ ;  /* 0x000000f0292f7890 */ /* 0x000fe2000fffe03f */
[--C-:B------:R-:W-:Y:S01]  /*1710*/  SHF.R.S32.HI R61, RZ, 0x1f, R60.reuse ;  /* 0x0000001fff3d7819 */ /* 0x100fe2000001143c */
[----:B------:R-:W-:Y:S01]  /*1720*/  UIADD3 UR4, UR41, 0x200, URZ ;  /* 0x0000020029047890 */ /* 0x000fe2000fffe03f */
[--C-:B------:R-:W-:Y:S01]  /*1730*/  IMAD R66, R5, -0x10, -R60.reuse ;  /* 0xfffffff005427824 */ /* 0x100fe200078e0a3c */
[----:B------:R-:W-:Y:S01]  /*1740*/  UIADD3 UR5, UR41, 0x1c200, URZ ;  /* 0x0001c20029057890 */ /* 0x000fe2000fffe03f */
[----:B------:R-:W-:Y:S01]  /*1750*/  LOP3.LUT R65, R63, 0x8, RZ, 0xc0, !PT ;  /* 0x000000083f417812 */ /* 0x000fe200078ec0ff */
[----:B------:R-:W-:Y:S01]  /*1760*/  USHF.R.U32.HI UR4, URZ, 0x4, UR4 ;  /* 0x000000043f047899 */ /* 0x000fe20008011604 */
[----:B------:R-:W-:Y:S01]  /*1770*/  IMAD.U32 R62, RZ, RZ, UR47 ;  /* 0x0000002fff3e7e24 */ /* 0x000fe2000f8e00ff */
[----:B------:R-:W-:Y:S01]  /*1780*/  USHF.R.U32.HI UR5, URZ, 0x4, UR5 ;  /* 0x000000043f057899 */ /* 0x000fe20008011605 */
[----:B------:R-:W-:Y:S01]  /*1790*/  IMAD.WIDE R60, R5, 0x10, R60 ;  /* 0x00000010053c7825 */ /* 0x000fe200078e023c */
[----:B------:R-:W-:Y:S01]  /*17a0*/  ULOP3.LUT UR4, UR4, 0x3fff, URZ, 0xc0, !UPT ;  /* 0x00003fff04047892 */ /* 0x000fe2000f8ec03f */
[----:B------:R-:W-:Y:S01]  /*17b0*/  LOP3.LUT R63, R63, 0x8, RZ, 0xc, !PT ;  /* 0x000000083f3f7812 */ /* 0x000fe200078e0cff */
[----:B------:R-:W-:Y:S01]  /*17c0*/  ULOP3.LUT UR5, UR5, 0x3fff, URZ, 0xc0, !UPT ;  /* 0x00003fff05057892 */ /* 0x000fe2000f8ec03f */
[----:B------:R-:W-:Y:S01]  /*17d0*/  VIADD R64, R62, UR42 ;  /* 0x0000002a3e407c36 */ /* 0x000fe20008000000 */
[----:B------:R-:W-:Y:S01]  /*17e0*/  LOP3.LUT R65, R65, 0x18, RZ, 0x3c, !PT ;  /* 0x0000001841417812 */ /* 0x000fe200078e3cff */
[----:B------:R-:W-:Y:S01]  /*17f0*/  VIADD R66, R66, UR6 ;  /* 0x0000000642427c36 */ /* 0x000fe20008000000 */
[----:B------:R-:W-:-:S02]  /*1800*/  ULOP3.LUT UR44, UR4, 0x10000, URZ, 0xfc, !UPT ;  /* 0x00010000042c7892 */ /* 0x000fc4000f8efc3f */
[----:B------:R-:W-:-:S12]  /*1810*/  ULOP3.LUT UR45, UR5, 0x10000, URZ, 0xfc, !UPT ;  /* 0x00010000052d7892 */ /* 0x000fd8000f8efc3f */
.L_x_105:
[----:B------:R-:W-:Y:S01]  /*1820*/  SHF.L.U32 R3, R73, 0x1f, RZ ;  /* 0x0000001f49037819 */ /* 0x000fe200000006ff */
[----:B------:R-:W-:Y:S02]  /*1830*/  ULDC UR4, c[0x0][0x28c] ;  /* 0x0000a30000047ab9 */ /* 0x000fe40000000800 */
[----:B------:R-:W-:Y:S01]  /*1840*/  ISETP.LT.AND P1, PT, RZ, UR4, PT ;  /* 0x00000004ff007c0c */ /* 0x000fe2000bf21270 */
[----:B-1----:R-:W1:Y:S02]  /*1850*/  SYNCS.PHASECHK.TRANS64.TRYWAIT P0, [R62+UR42], R3 ;  /* 0x000000033e0075a7 */ /* 0x002e64000800016a */
[----:B-1-34-:R-:W-:Y:S10]  /*1860*/  @!P0 BRA `(.L_x_20) ;  /* 0x0000004800b08947 */ /* 0x01aff40003800000 */
.L_x_137:
[----:B------:R-:W-:Y:S05]  /*1870*/  @P1 BRA `(.L_x_21) ;  /* 0x0000000000401947 */ /* 0x000fea0003800000 */
[----:B------:R-:W-:Y:S01]  /*1880*/  MOV R0, 0x0 ;  /* 0x0000000000007802 */ /* 0x000fe20000000f00 */
[----:B------:R-:W-:Y:S01]  /*1890*/  ULDC.64 UR4, c[0x4][0x68] ;  /* 0x01001a0000047ab9 */ /* 0x000fe20000000a00 */
[----:B------:R-:W-:Y:S01]  /*18a0*/  ULDC.64 UR6, c[0x4][0x8] ;  /* 0x0100020000067ab9 */ /* 0x000fe20000000a00 */
[----:B------:R-:W-:Y:S01]  /*18b0*/  IMAD.U32 R4, RZ, RZ, UR4 ;  /* 0x00000004ff047e24 */ /* 0x000fe2000f8e00ff */
[----:B------:R2:W3:Y:S01]  /*18c0*/  LDC.64 R14, c[0x4][R0] ;  /* 0x01000000000e7b82 */ /* 0x0004e20000000a00 */
[----:B------:R-:W-:Y:S01]  /*18d0*/  IMAD.U32 R5, RZ, RZ, UR5 ;  /* 0x00000005ff057e24 */ /* 0x000fe2000f8e00ff */
[----:B------:R-:W-:Y:S01]  /*18e0*/  ULDC.64 UR4, c[0x4][0x70] ;  /* 0x01001c0000047ab9 */ /* 0x000fe20000000a00 */
[----:B------:R-:W-:Y:S02]  /*18f0*/  IMAD.U32 R10, RZ, RZ, UR6 ;  /* 0x00000006ff0a7e24 */ /* 0x000fe4000f8e00ff */
[----:B------:R-:W-:Y:S02]  /*1900*/  IMAD.U32 R6, RZ, RZ, UR4 ;  /* 0x00000004ff067e24 */ /* 0x000fe4000f8e00ff */
[----:B------:R-:W-:-:S02]  /*1910*/  IMAD.U32 R7, RZ, RZ, UR5 ;  /* 0x00000005ff077e24 */ /* 0x000fc4000f8e00ff */
[----:B------:R-:W-:Y:S02]  /*1920*/  IMAD.U32 R11, RZ, RZ, UR7 ;  /* 0x00000007ff0b7e24 */ /* 0x000fe4000f8e00ff */
[----:B------:R-:W-:Y:S02]  /*1930*/  IMAD.MOV.U32 R8, RZ, RZ, 0x1e1 ;  /* 0x000001e1ff087424 */ /* 0x000fe400078e00ff */
[----:B0-----:R-:W-:Y:S02]  /*1940*/  IMAD.MOV.U32 R12, RZ, RZ, 0x1 ;  /* 0x00000001ff0c7424 */ /* 0x001fe400078e00ff */
[----:B--2---:R-:W-:-:S07]  /*1950*/  IMAD.MOV.U32 R13, RZ, RZ, RZ ;  /* 0x000000ffff0d7224 */ /* 0x004fce00078e00ff */
[----:B------:R-:W-:-:S07]  /*1960*/  LEPC R20, `(.L_x_21) ;  /* 0x000000001014794e */ /* 0x000fce0000000000 */
[----:B-1-3-5:R-:W-:Y:S05]  /*1970*/  CALL.ABS.NOINC R14 ;  /* 0x000000000e007343 */ /* 0x02afea0003c00000 */
.L_x_21:
[----:B------:R-:W-:-:S13]  /*1980*/  ISETP.NE.AND P0, PT, R72, 0x3, PT ;  /* 0x000000034800780c */ /* 0x000fda0003f05270 */
[----:B------:R-:W-:Y:S05]  /*1990*/  @!P0 BRA `(.L_x_22) ;  /* 0x0000000000048947 */ /* 0x000fea0003800000 */
[----:B------:R-:W-:Y:S01]  /*19a0*/  BPT.TRAP 0x1 ;  /* 0x000000040000795c */ /* 0x000fe20000300000 */
.L_x_22:
[----:B-1----:R-:W-:Y:S02]  /*19b0*/  IMAD.U32 R3, RZ, RZ, UR38 ;  /* 0x00000026ff037e24 */ /* 0x002fe4000f8e00ff */
[----:B------:R-:W-:-:S03]  /*19c0*/  IMAD.U32 R0, RZ, RZ, UR39 ;  /* 0x00000027ff007e24 */ /* 0x000fc6000f8e00ff */
[----:B------:R-:W-:Y:S02]  /*19d0*/  LEA R3, R3, UR41, 0x3 ;  /* 0x0000002903037c11 */ /* 0x000fe4000f8e18ff */
[----:B------:R-:W-:-:S04]  /*19e0*/  SHF.L.U32 R0, R0, 0x1f, RZ ;  /* 0x0000001f00007819 */ /* 0x000fc800000006ff */
[----:B------:R1:W2:Y:S01]  /*19f0*/  SYNCS.PHASECHK.TRANS64.TRYWAIT P1, [R3+URZ], R0 ;  /* 0x00000000030075a7 */ /* 0x0002a2000802017f */
[----:B------:R-:W-:Y:S05]  /*1a00*/  @!P0 BRA `(.L_x_23) ;  /* 0x0000000000048947 */ /* 0x000fea0003800000 */
[----:B------:R-:W-:Y:S01]  /*1a10*/  BPT.TRAP 0x1 ;  /* 0x000000040000795c */ /* 0x000fe20000300000 */
.L_x_23:
[----:B--2---:R-:W-:Y:S05]  /*1a20*/  @P1 BRA `(.L_x_24) ;  /* 0x0000000000081947 */ /* 0x004fea0003800000 */
[----:B------:R-:W2:Y:S02]  /*1a30*/  SYNCS.PHASECHK.TRANS64.TRYWAIT P1, [R3+URZ], R0 ;  /* 0x00000000030075a7 */ /* 0x000ea4000802017f */
[----:B--2---:R-:W-:Y:S05]  /*1a40*/  @!P1 BRA `(.L_x_25) ;  /* 0x00000048004c9947 */ /* 0x004fea0003800000 */
.L_x_24:
[----:B------:R-:W-:Y:S05]  /*1a50*/  WARPSYNC.ALL ;  /* 0x0000000000007948 */ /* 0x000fea0003800000 */
[----:B------:R-:W-:Y:S01]  /*1a60*/  ULEA UR8, UR38, UR44, 0x9 ;  /* 0x0000002c26087291 */ /* 0x000fe2000f8e483f */
[----:B------:R-:W-:Y:S01]  /*1a70*/  WARPGROUP.ARRIVE ;  /* 0x00000000000079c5 */ /* 0x000fe20000000000 */
[----:B------:R-:W-:Y:S01]  /*1a80*/  ULEA UR9, UR38, UR45, 0x9 ;  /* 0x0000002d26097291 */ /* 0x000fe2000f8e483f */
[----:B-12---:R-:W-:Y:S01]  /*1a90*/  IMAD.U32 R0, RZ, RZ, UR43 ;  /* 0x0000002bff007e24 */ /* 0x006fe2000f8e00ff */
[----:B------:R-:W-:Y:S01]  /*1aa0*/  UMOV UR5, 0x40000040 ;  /* 0x4000004000057882 */ /* 0x000fe20000000000 */
[----:B------:R-:W-:-:S02]  /*1ab0*/  UMOV UR7, 0x40000040 ;  /* 0x4000004000077882 */ /* 0x000fc40000000000 */
[----:B------:R-:W-:Y:S01]  /*1ac0*/  UMOV UR4, UR8 ;  /* 0x0000000800047c82 */ /* 0x000fe20008000000 */
[----:B------:R-:W-:Y:S01]  /*1ad0*/  ISETP.GE.AND P1, PT, R0, 0x1, PT ;  /* 0x000000010000780c */ /* 0x000fe20003f26270 */
[----:B------:R-:W-:Y:S02]  /*1ae0*/  UMOV UR6, UR9 ;  /* 0x0000000900067c82 */ /* 0x000fe40008000000 */
[----:B------:R-:W-:Y:S01]  /*1af0*/  HGMMA.64x64x16.F32 R24, gdesc[UR4], RZ, !UPT, gsb0 ;  /* 0x00e00000041879f0 */ /* 0x000fe2000c0008ff */
[----:B------:R-:W-:Y:S02]  /*1b00*/  UIADD3 UR4, UR8, 0x2, URZ ;  /* 0x0000000208047890 */ /* 0x000fe4000fffe03f */
[----:B------:R-:W-:Y:S01]  /*1b10*/  UIADD3 UR6, UR9, 0x2, URZ ;  /* 0x0000000209067890 */ /* 0x000fe2000fffe03f */
[----:B------:R-:W-:Y:S01]  /*1b20*/  UMOV UR5, 0x40000040 ;  /* 0x4000004000057882 */ /* 0x000fe20000000000 */
[----:B------:R-:W-:Y:S01]  /*1b30*/  UMOV UR7, 0x40000040 ;  /* 0x4000004000077882 */ /* 0x000fe20000000000 */
[----:B------:R-:W-:-:S02]  /*1b40*/  WARPGROUP.DEPBAR.LE gsb0, 0x0 ;  /* 0x00008000000079c5 */ /* 0x000fc40000010000 */
[----:B------:R-:W-:-:S06]  /*1b50*/  WARPGROUP.ARRIVE ;  /* 0x00000000000079c5 */ /* 0x000fcc0000000000 */
[----:B------:R-:W-:Y:S01]  /*1b60*/  HGMMA.64x64x16.F32 R24, gdesc[UR4], R24, gsb0 ;  /* 0x00e00000041879f0 */ /* 0x000fe20008000818 */
[----:B------:R-:W-:Y:S02]  /*1b70*/  UIADD3 UR4, UR8, 0x4, URZ ;  /* 0x0000000408047890 */ /* 0x000fe4000fffe03f */
[----:B------:R-:W-:Y:S01]  /*1b80*/  UIADD3 UR6, UR9, 0x4, URZ ;  /* 0x0000000409067890 */ /* 0x000fe2000fffe03f */
[----:B------:R-:W-:Y:S01]  /*1b90*/  UMOV UR5, 0x40000040 ;  /* 0x4000004000057882 */ /* 0x000fe20000000000 */
[----:B------:R-:W-:Y:S01]  /*1ba0*/  UMOV UR7, 0x40000040 ;  /* 0x4000004000077882 */ /* 0x000fe20000000000 */
[----:B------:R-:W-:Y:S02]  /*1bb0*/  WARPGROUP.DEPBAR.LE gsb0, 0x0 ;  /* 0x00008000000079c5 */ /* 0x000fe40000010000 */
        /* <DEDUP_REMOVED lines=8> */
[----:B------:R-:W-:Y:S03]  /*1c40*/  HGMMA.64x64x16.F32 R24, gdesc[UR4], R24, gsb0 ;  /* 0x00e00000041879f0 */ /* 0x000fe60008000818 */
[----:B------:R-:W-:Y:S02]  /*1c50*/  WARPGROUP.DEPBAR.LE gsb0, 0x0 ;  /* 0x00008000000079c5 */ /* 0x000fe40000010000 */
[----:B------:R-:W-:Y:S05]  /*1c60*/  @!P1 BRA `(.L_x_26) ;  /* 0x0000000400149947 */ /* 0x000fea0003800000 */
[----:B------:R-:W-:Y:S01]  /*1c70*/  UIADD3 UR4, UR38, 0x1, URZ ;  /* 0x0000000126047890 */ /* 0x000fe2000fffe03f */
[----:B------:R-:W-:Y:S02]  /*1c80*/  IMAD.U32 R0, RZ, RZ, UR43 ;  /* 0x0000002bff007e24 */ /* 0x000fe4000f8e00ff */
[----:B------:R-:W-:Y:S01]  /*1c90*/  IMAD.U32 R3, RZ, RZ, UR38 ;  /* 0x00000026ff037e24 */ /* 0x000fe2000f8e00ff */
[----:B------:R-:W-:-:S04]  /*1ca0*/  UISETP.NE.AND UP0, UPT, UR4, 0xe, UPT ;  /* 0x0000000e0400788c */ /* 0x000fc8000bf05270 */
[----:B------:R-:W-:Y:S02]  /*1cb0*/  USEL UR5, URZ, 0x1, UP0 ;  /* 0x000000013f057887 */ /* 0x000fe40008000000 */
[----:B------:R-:W-:Y:S02]  /*1cc0*/  USEL UR8, UR4, URZ, UP0 ;  /* 0x0000003f04087287 */ /* 0x000fe40008000000 */
[----:B------:R-:W-:-:S06]  /*1cd0*/  ULOP3.LUT UR5, UR39, UR5, URZ, 0x3c, !UPT ;  /* 0x0000000527057292 */ /* 0x000fcc000f8e3c3f */
[----:B------:R-:W-:-:S07]  /*1ce0*/  IMAD.U32 R6, RZ, RZ, UR5 ;  /* 0x00000005ff067e24 */ /* 0x000fce000f8e00ff */
.L_x_33:
[----:B------:R-:W-:Y:S05]  /*1cf0*/  @!P0 BRA `(.L_x_27) ;  /* 0x0000000000048947 */ /* 0x000fea0003800000 */
[----:B------:R-:W-:Y:S01]  /*1d00*/  BPT.TRAP 0x1 ;  /* 0x000000040000795c */ /* 0x000fe20000300000 */
.L_x_27:
[----:B------:R-:W-:Y:S01]  /*1d10*/  ULEA UR4, UR8, UR41, 0x3 ;  /* 0x0000002908047291 */ /* 0x000fe2000f8e183f */
[----:B------:R-:W-:-:S08]  /*1d20*/  SHF.L.U32 R4, R6, 0x1f, RZ ;  /* 0x0000001f06047819 */ /* 0x000fd000000006ff */
[----:B------:R1:W2:Y:S01]  /*1d30*/  SYNCS.PHASECHK.TRANS64.TRYWAIT P1, [UR4], R4 ;  /* 0x00000004ff0075a7 */ /* 0x0002a20008020144 */
[----:B------:R-:W-:Y:S05]  /*1d40*/  @!P0 BRA `(.L_x_28) ;  /* 0x0000000000048947 */ /* 0x000fea0003800000 */
[----:B------:R-:W-:Y:S01]  /*1d50*/  BPT.TRAP 0x1 ;  /* 0x000000040000795c */ /* 0x000fe20000300000 */
.L_x_28:
[----:B--2---:R-:W-:Y:S05]  /*1d60*/  @P1 BRA `(.L_x_29) ;  /* 0x0000000000081947 */ /* 0x004fea0003800000 */
[----:B------:R-:W2:Y:S02]  /*1d70*/  SYNCS.PHASECHK.TRANS64.TRYWAIT P1, [UR4], R4 ;  /* 0x00000004ff0075a7 */ /* 0x000ea40008020144 */
[----:B--2---:R-:W-:Y:S05]  /*1d80*/  @!P1 BRA `(.L_x_30) ;  /* 0x0000004400909947 */ /* 0x004fea0003800000 */
.L_x_29:
[----:B------:R-:W-:Y:S01]  /*1d90*/  ULEA UR9, UR8, UR44, 0x9 ;  /* 0x0000002c08097291 */ /* 0x000fe2000f8e483f */
[----:B------:R-:W-:Y:S01]  /*1da0*/  WARPGROUP.ARRIVE ;  /* 0x00000000000079c5 */ /* 0x000fe20000000000 */
[----:B------:R-:W-:Y:S01]  /*1db0*/  ULEA UR10, UR8, UR45, 0x9 ;  /* 0x0000002d080a7291 */ /* 0x000fe2000f8e483f */
[----:B------:R-:W-:Y:S01]  /*1dc0*/  UMOV UR5, 0x40000040 ;  /* 0x4000004000057882 */ /* 0x000fe20000000000 */
[----:B------:R-:W-:-:S03]  /*1dd0*/  UMOV UR7, 0x40000040 ;  /* 0x4000004000077882 */ /* 0x000fc60000000000 */
[----:B------:R-:W-:Y:S02]  /*1de0*/  UMOV UR4, UR9 ;  /* 0x0000000900047c82 */ /* 0x000fe40008000000 */
[----:B------:R-:W-:Y:S02]  /*1df0*/  UMOV UR6, UR10 ;  /* 0x0000000a00067c82 */ /* 0x000fe40008000000 */
[----:B------:R-:W-:Y:S01]  /*1e00*/  HGMMA.64x64x16.F32 R24, gdesc[UR4], R24, gsb0 ;  /* 0x00e00000041879f0 */ /* 0x000fe20008000818 */
        /* <DEDUP_REMOVED lines=23> */
[----:B------:R-:W-:Y:S01]  /*1f80*/  BPT.TRAP 0x1 ;  /* 0x000000040000795c */ /* 0x000fe20000300000 */
.L_x_31:
[----:B------:R-:W-:-:S13]  /*1f90*/  ISETP.NE.AND P1, PT, R67, RZ, PT ;  /* 0x000000ff4300720c */ /* 0x000fda0003f25270 */
[----:B-12---:R-:W-:-:S05]  /*1fa0*/  @P1 LEA R4, R3, UR41, 0x3 ;  /* 0x0000002903041c11 */ /* 0x006fca000f8e18ff */
[----:B------:R-:W-:-:S05]  /*1fb0*/  @P1 VIADD R5, R4, 0x70 ;  /* 0x0000007004051836 */ /* 0x000fca0000000000 */
[----:B------:R-:W-:-:S04]  /*1fc0*/  @P1 PRMT R5, R56, 0x654, R5 ;  /* 0x0000065438051816 */ /* 0x000fc80000000005 */
[----:B------:R1:W-:Y:S01]  /*1fd0*/  @P1 SYNCS.ARRIVE.TRANS64.RED.A1T0 RZ, [R5+URZ], RZ ;  /* 0x000000ff05ff19a7 */ /* 0x0003e2000810043f */
[----:B------:R-:W-:-:S13]  /*1fe0*/  ISETP.GT.U32.AND P1, PT, R16, 0x1, PT ;  /* 0x000000011000780c */ /* 0x000fda0003f24070 */
[----:B-1----:R-:W-:Y:S05]  /*1ff0*/  @P1 BRA `(.L_x_32) ;  /* 0x0000000000041947 */ /* 0x002fea0003800000 */
[----:B------:R-:W-:Y:S01]  /*2000*/  BPT.TRAP 0x1 ;  /* 0x000000040000795c */ /* 0x000fe20000300000 */
.L_x_32:
[----:B------:R-:W-:Y:S01]  /*2010*/  UIADD3 UR8, UR8, 0x1, URZ ;  /* 0x0000000108087890 */ /* 0x000fe2000fffe03f */
[C---:B------:R-:W-:Y:S01]  /*2020*/  ISETP.GT.AND P2, PT, R0.reuse, 0x1, PT ;  /* 0x000000010000780c */ /* 0x040fe20003f44270 */
[----:B------:R-:W-:Y:S02]  /*2030*/  VIADD R3, R3, 0x1 ;  /* 0x0000000103037836 */ /* 0x000fe40000000000 */
[----:B------:R-:W-:Y:S01]  /*2040*/  UISETP.NE.AND UP0, UPT, UR8, 0xe, UPT ;  /* 0x0000000e0800788c */ /* 0x000fe2000bf05270 */
[----:B------:R-:W-:Y:S02]  /*2050*/  VIADD R0, R0, 0xffffffff ;  /* 0xffffffff00007836 */ /* 0x000fe40000000000 */
[C---:B------:R-:W-:Y:S01]  /*2060*/  ISETP.NE.AND P1, PT, R3.reuse, 0xe, PT ;  /* 0x0000000e0300780c */ /* 0x040fe20003f25270 */
[----:B------:R-:W-:Y:S02]  /*2070*/  USEL UR4, URZ, 0x1, UP0 ;  /* 0x000000013f047887 */ /* 0x000fe40008000000 */
[----:B------:R-:W-:Y:S01]  /*2080*/  USEL UR8, UR8, URZ, UP0 ;  /* 0x0000003f08087287 */ /* 0x000fe20008000000 */
[----:B------:R-:W-:-:S03]  /*2090*/  SEL R3, R3, RZ, P1 ;  /* 0x000000ff03037207 */ /* 0x000fc60000800000 */
[----:B------:R-:W-:Y:S01]  /*20a0*/  LOP3.LUT R6, R6, UR4, RZ, 0x3c, !PT ;  /* 0x0000000406067c12 */ /* 0x000fe2000f8e3cff */
[----:B------:R-:W-:Y:S07]  /*20b0*/  @P2 BRA `(.L_x_33) ;  /* 0xfffffffc000c2947 */ /* 0x000fee000383ffff */
.L_x_26:
[----:B------:R-:W1:Y:S01]  /*20c0*/  LDC R0, c[0x0][0x28c] ;  /* 0x0000a300ff007b82 */ /* 0x000e620000000800 */
[----:B------:R2:W-:Y:S01]  /*20d0*/  SYNCS.ARRIVE.TRANS64.A1T0 RZ, [R63+UR47], RZ ;  /* 0x000000ff3fff79a7 */ /* 0x0005e2000810002f */
[----:B-1----:R-:W-:-:S13]  /*20e0*/  ISETP.GE.AND P1, PT, R0, 0x1, PT ;  /* 0x000000010000780c */ /* 0x002fda0003f26270 */
[----:B--2---:R-:W-:Y:S05]  /*20f0*/  @!P1 BRA `(.L_x_34) ;  /* 0x00000000004c9947 */ /* 0x004fea0003800000 */
[----:B------:R-:W-:Y:S05]  /*2100*/  @!P0 BRA `(.L_x_35) ;  /* 0x0000000000048947 */ /* 0x000fea0003800000 */
[----:B------:R-:W-:Y:S01]  /*2110*/  BPT.TRAP 0x1 ;  /* 0x000000040000795c */ /* 0x000fe20000300000 */
.L_x_35:
[----:B------:R-:W-:Y:S01]  /*2120*/  ISETP.NE.AND P1, PT, R67, RZ, PT ;  /* 0x000000ff4300720c */ /* 0x000fe20003f25270 */
[----:B------:R-:W-:Y:S01]  /*2130*/  BSSY B0, `(.L_x_36) ;  /* 0x000000d000007945 */ /* 0x000fe20003800000 */
[----:B------:R-:W-:-:S11]  /*2140*/  ISETP.GT.U32.AND P0, PT, R16, 0x1, PT ;  /* 0x000000011000780c */ /* 0x000fd60003f04070 */
[----:B------:R-:W-:Y:S05]  /*2150*/  @!P1 BRA `(.L_x_37) ;  /* 0x0000000000289947 */ /* 0x000fea0003800000 */
[----:B------:R-:W-:-:S04]  /*2160*/  UIADD3 UR6, UR43, UR38, URZ ;  /* 0x000000262b067290 */ /* 0x000fc8000fffe03f */
[----:B------:R-:W-:-:S04]  /*2170*/  USHF.R.U32.HI UR4, URZ, 0x1, UR6 ;  /* 0x000000013f047899 */ /* 0x000fc80008011606 */
[----:B------:R-:W-:-:S04]  /*2180*/  UIMAD.WIDE.U32 UR4, UR4, -0x6db6db6d, URZ ;  /* 0x92492493040478a5 */ /* 0x000fc8000f8e003f */
[----:B------:R-:W-:-:S04]  /*2190*/  USHF.R.U32.HI UR4, URZ, 0x2, UR5 ;  /* 0x000000023f047899 */ /* 0x000fc80008011605 */
[----:B------:R-:W-:-:S04]  /*21a0*/  UIMAD UR6, UR4, -0xe, UR6 ;  /* 0xfffffff2040678a4 */ /* 0x000fc8000f8e0206 */
[----:B------:R-:W-:-:S04]  /*21b0*/  ULEA UR6, UR6, UR41, 0x3 ;  /* 0x0000002906067291 */ /* 0x000fc8000f8e183f */
[----:B------:R-:W-:-:S06]  /*21c0*/  UIADD3 UR6, UR6, 0x70, URZ ;  /* 0x0000007006067890 */ /* 0x000fcc000fffe03f */
[----:B------:R-:W-:-:S05]  /*21d0*/  IMAD.U32 R3, RZ, RZ, UR6 ;  /* 0x00000006ff037e24 */ /* 0x000fca000f8e00ff */
[----:B------:R-:W-:-:S04]  /*21e0*/  PRMT R0, R56, 0x654, R3 ;  /* 0x0000065438007816 */ /* 0x000fc80000000003 */
[----:B------:R1:W-:Y:S03]  /*21f0*/  SYNCS.ARRIVE.TRANS64.RED.A1T0 RZ, [R0+URZ], RZ ;  /* 0x000000ff00ff79a7 */ /* 0x0003e6000810043f */
.L_x_37:
[----:B------:R-:W-:Y:S05]  /*2200*/  BSYNC B0 ;  /* 0x0000000000007941 */ /* 0x000fea0003800000 */
.L_x_36:
[----:B------:R-:W-:Y:S05]  /*2210*/  @P0 BRA `(.L_x_34) ;  /* 0x0000000000040947 */ /* 0x000fea0003800000 */
[----:B------:R-:W-:Y:S01]  /*2220*/  BPT.TRAP 0x1 ;  /* 0x000000040000795c */ /* 0x000fe20000300000 */
.L_x_34:
[----:B------:R-:W-:Y:S01]  /*2230*/  SHF.L.U32 R3, R73, 0x1f, RZ ;  /* 0x0000001f49037819 */ /* 0x000fe200000006ff */
[----:B------:R-:W-:Y:S01]  /*2240*/  UIADD3 UR38, UR46, UR38, URZ ;  /* 0x000000262e267290 */ /* 0x000fe2000fffe03f */
[----:B-1----:R-:W1:Y:S01]  /*2250*/  LDC R0, c[0x0][0x288] ;  /* 0x0000a200ff007b82 */ /* 0x002e620000000800 */
[----:B------:R-:W-:Y:S01]  /*2260*/  UISETP.GE.U32.AND UP1, UPT, UR46, 0xe, UPT ;  /* 0x0000000e2e00788c */ /* 0x000fe2000bf26070 */
[----:B------:R-:W-:Y:S01]  /*2270*/  IMAD.SHL.U32 R8, R59, 0x2, RZ ;  /* 0x000000023b087824 */ /* 0x000fe200078e00ff */
[----:B------:R-:W-:Y:S02]  /*2280*/  UISETP.GT.U32.AND UP0, UPT, UR38, 0xd, UPT ;  /* 0x0000000d2600788c */ /* 0x000fe4000bf04070 */
[----:B------:R-:W-:Y:S02]  /*2290*/  USHF.R.U32.HI UR4, URZ, 0x1, UR38 ;  /* 0x000000013f047899 */ /* 0x000fe40008011626 */
[----:B------:R-:W-:Y:S01]  /*22a0*/  UISETP.LT.U32.AND UP0, UPT, UR46, 0xe, UP0 ;  /* 0x0000000e2e00788c */ /* 0x000fe20008701070 */
[----:B------:R-:W2:Y:S01]  /*22b0*/  SYNCS.PHASECHK.TRANS64.TRYWAIT P0, [R62+UR42+0x10], R3 ;  /* 0x000010033e0075a7 */ /* 0x000ea2000800016a */
[----:B------:R-:W-:Y:S01]  /*22c0*/  UIMAD.WIDE.U32 UR4, UR4, -0x6db6db6d, URZ ;  /* 0x92492493040478a5 */ /* 0x000fe2000f8e003f */
[----:B------:R-:W-:Y:S01]  /*22d0*/  SHF.R.S32.HI R9, RZ, 0x1f, R8 ;  /* 0x0000001fff097819 */ /* 0x000fe20000011408 */
[----:B------:R-:W-:-:S02]  /*22e0*/  USEL UR6, URZ, 0x1, !UP0 ;  /* 0x000000013f067887 */ /* 0x000fc4000c000000 */
[----:B------:R-:W-:Y:S02]  /*22f0*/  USHF.R.U32.HI UR4, URZ, 0x2, UR5 ;  /* 0x000000023f047899 */ /* 0x000fe40008011605 */
[----:B------:R-:W-:Y:S02]  /*2300*/  ULOP3.LUT UR39, UR39, UR6, URZ, 0x3c, !UPT ;  /* 0x0000000627277292 */ /* 0x000fe4000f8e3c3f */
[----:B------:R-:W-:Y:S02]  /*2310*/  UIMAD UR38, UR4, -0xe, UR38 ;  /* 0xfffffff2042678a4 */ /* 0x000fe4000f8e0226 */
[----:B------:R-:W-:Y:S01]  /*2320*/  @UP1 ULOP3.LUT UR39, UR39, 0x1, UR4, 0x78, !UPT ;  /* 0x0000000127271892 */ /* 0x000fe2000f8e7804 */
[----:B-12---:R-:W-:Y:S11]  /*2330*/  @!P0 BRA `(.L_x_38) ;  /* 0x00000040003c8947 */ /* 0x006ff60003800000 */
.L_x_138:
[----:B------:R-:W-:Y:S01]  /*2340*/  IMAD.SHL.U32 R7, R19, 0x40, RZ ;  /* 0x0000004013077824 */ /* 0x000fe200078e00ff */
[----:B------:R-:W-:Y:S01]  /*2350*/  ULDC UR6, c[0x0][0x284] ;  /* 0x0000a10000067ab9 */ /* 0x000fe20000000800 */
[----:B------:R-:W-:Y:S01]  /*2360*/  IMAD.SHL.U32 R14, R22, 0x40, RZ ;  /* 0x00000040160e7824 */ /* 0x000fe200078e00ff */
[----:B------:R-:W-:Y:S01]  /*2370*/  SHF.R.S32.HI R11, RZ, 0x1f, R2 ;  /* 0x0000001fff0b7819 */ /* 0x000fe20000011402 */
[----:B------:R-:W-:Y:S01]  /*2380*/  ULDC.64 UR4, c[0x0][0x5d0] ;  /* 0x0001740000047ab9 */ /* 0x000fe20000000a00 */
[----:B------:R-:W-:Y:S01]  /*2390*/  ISETP.GE.AND P0, PT, R7, UR6, PT ;  /* 0x0000000607007c0c */ /* 0x000fe2000bf06270 */
[----:B------:R-:W-:Y:S01]  /*23a0*/  IMAD.WIDE.U32 R4, R2, UR4, R8 ;  /* 0x0000000402047c25 */ /* 0x000fe2000f8e0008 */
[----:B------:R-:W-:Y:S02]  /*23b0*/  SHF.R.S32.HI R15, RZ, 0x1f, R14 ;  /* 0x0000001fff0f7819 */ /* 0x000fe4000001140e */
[C---:B------:R-:W-:Y:S01]  /*23c0*/  ISETP.GE.OR P0, PT, R14.reuse, R0, P0 ;  /* 0x000000000e00720c */ /* 0x040fe20000706670 */
[----:B-1----:R-:W-:Y:S01]  /*23d0*/  IMAD R3, R11, UR4, RZ ;  /* 0x000000040b037c24 */ /* 0x002fe2000f8e02ff */
[----:B------:R-:W-:-:S03]  /*23e0*/  IADD3 R4, P1, R14, R4, RZ ;  /* 0x000000040e047210 */ /* 0x000fc60007f3e0ff */
[----:B------:R-:W-:-:S05]  /*23f0*/  IMAD R3, R2, UR5, R3 ;  /* 0x0000000502037c24 */ /* 0x000fca000f8e0203 */
[----:B------:R-:W-:-:S03]  /*2400*/  IADD3.X R5, R15, R5, R3, P1, !PT ;  /* 0x000000050f057210 */ /* 0x000fc60000ffe403 */
[----:B------:R-:W-:Y:S05]  /*2410*/  @P0 BRA `(.L_x_39) ;  /* 0x0000002000940947 */ /* 0x000fea0003800000 */
[----:B------:R-:W1:Y:S01]  /*2420*/  LDC.64 R76, c[0x0][0x5c8] ;  /* 0x00017200ff4c7b82 */ /* 0x000e620000000a00 */
[----:B-----5:R-:W-:Y:S01]  /*2430*/  FSETP.NEU.AND P1, PT, R58, RZ, PT ;  /* 0x000000ff3a00720b */ /* 0x020fe20003f2d000 */
[----:B------:R-:W-:Y:S01]  /*2440*/  IMAD R3, R59, -0x2, R0 ;  /* 0xfffffffe3b037824 */ /* 0x000fe200078e0200 */
[----:B------:R-:W-:Y:S01]  /*2450*/  BSSY B0, `(.L_x_39) ;  /* 0x0000221000007945 */ /* 0x000fe20003800000 */
[----:B------:R-:W-:-:S04]  /*2460*/  IMAD.WIDE R68, R19, 0x40, R60 ;  /* 0x0000004013447825 */ /* 0x000fc800078e023c */
[----:B------:R-:W-:Y:S02]  /*2470*/  IMAD.IADD R3, R3, 0x1, -R14 ;  /* 0x0000000103037824 */ /* 0x000fe400078e0a0e */
[----:B------:R-:W-:-:S03]  /*2480*/  IMAD.IADD R0, R66, 0x1, -R7 ;  /* 0x0000000142007824 */ /* 0x000fc600078e0a07 */
[----:B------:R-:W-:-:S04]  /*2490*/  ISETP.GT.AND P0, PT, R3, RZ, PT ;  /* 0x000000ff0300720c */ /* 0x000fc80003f04270 */
[----:B------:R-:W-:Y:S01]  /*24a0*/  ISETP.GT.AND P3, PT, R0, RZ, P0 ;  /* 0x000000ff0000720c */ /* 0x000fe20000764270 */
[-C--:B-1----:R-:W-:Y:S02]  /*24b0*/  IMAD R6, R69, R76.reuse, RZ ;  /* 0x0000004c45067224 */ /* 0x082fe400078e02ff */
[----:B------:R-:W-:-:S04]  /*24c0*/  IMAD.WIDE.U32 R70, R68, R76, R4 ;  /* 0x0000004c44467225 */ /* 0x000fc800078e0004 */
[----:B------:R-:W-:-:S04]  /*24d0*/  IMAD R5, R68, R77, R6 ;  /* 0x0000004d44057224 */ /* 0x000fc800078e0206 */
[----:B------:R-:W-:Y:S01]  /*24e0*/  IMAD.IADD R83, R71, 0x1, R5 ;  /* 0x0000000147537824 */ /* 0x000fe200078e0205 */
[----:B------:R-:W-:Y:S06]  /*24f0*/  @!P1 BRA `(.L_x_40) ;  /* 0x0000001400e09947 */ /* 0x000fec0003800000 */
[----:B------:R-:W1:Y:S01]  /*2500*/  LDC.64 R74, c[0x0][0x5b8] ;  /* 0x00016e00ff4a7b82 */ /* 0x000e620000000a00 */
[----:B------:R-:W-:-:S07]  /*2510*/  ULDC.64 UR4, c[0x0][0x5c0] ;  /* 0x0001700000047ab9 */ /* 0x000fce0000000a00 */
[----:B------:R-:W2:Y:S08]  /*2520*/  LDC.64 R78, c[0x0][0x5b0] ;  /* 0x00016c00ff4e7b82 */ /* 0x000eb00000000a00 */
[----:B------:R-:W0:Y:S01]  /*2530*/  LDC.64 R80, c[0x0][0x5a8] ;  /* 0x00016a00ff507b82 */ /* 0x000e220000000a00 */
[-C--:B-1----:R-:W-:Y:S02]  /*2540*/  IMAD R6, R11, R74.reuse, RZ ;  /* 0x0000004a0b067224 */ /* 0x082fe400078e02ff */
[----:B------:R-:W-:-:S04]  /*2550*/  IMAD.WIDE.U32 R4, R2, R74, R8 ;  /* 0x0000004a02047225 */ /* 0x000fc800078e0008 */
[----:B------:R-:W-:Y:S01]  /*2560*/  IMAD R71, R2, R75, R6 ;  /* 0x0000004b02477224 */ /* 0x000fe200078e0206 */
[----:B------:R-:W-:Y:S01]  /*2570*/  IADD3 R10, P1, R14, R4, RZ ;  /* 0x000000040e0a7210 */ /* 0x000fe20007f3e0ff */
[----:B--2---:R-:W-:-:S03]  /*2580*/  IMAD R4, R69, R78, RZ ;  /* 0x0000004e45047224 */ /* 0x004fc600078e02ff */
[----:B------:R-:W-:Y:S01]  /*2590*/  IADD3.X R11, R15, R5, R71, P1, !PT ;  /* 0x000000050f0b7210 */ /* 0x000fe20000ffe447 */
[C---:B------:R-:W-:Y:S02]  /*25a0*/  IMAD R75, R68.reuse, R79, R4 ;  /* 0x0000004f444b7224 */ /* 0x040fe400078e0204 */
[----:B------:R-:W-:-:S04]  /*25b0*/  IMAD.WIDE.U32 R4, R68, R78, R10 ;  /* 0x0000004e44047225 */ /* 0x000fc800078e000a */
[----:B------:R-:W-:Y:S01]  /*25c0*/  IMAD.IADD R5, R5, 0x1, R75 ;  /* 0x0000000105057824 */ /* 0x000fe200078e024b */
[----:B0-----:R-:W-:-:S04]  /*25d0*/  LEA R12, P1, R4, R80, 0x1 ;  /* 0x00000050040c7211 */ /* 0x001fc800078208ff */
[----:B------:R-:W-:-:S05]  /*25e0*/  LEA.HI.X R13, R4, R81, R5, 0x1, P1 ;  /* 0x00000051040d7211 */ /* 0x000fca00008f0c05 */
[----:B------:R0:W2:Y:S01]  /*25f0*/  @P3 LDG.E.LTC128B.U16 R19, desc[UR36][R12.64] ;  /* 0x000000240c133981 */ /* 0x0000a2000c1e1520 */
[----:B------:R-:W-:Y:S01]  /*2600*/  IMAD.WIDE.U32 R4, R68, R78, R14 ;  /* 0x0000004e44047225 */ /* 0x000fe200078e000e */
[----:B------:R-:W-:Y:S02]  /*2610*/  BSSY B1, `(.L_x_41) ;  /* 0x0000014000017945 */ /* 0x000fe40003800000 */
[----:B------:R-:W-:-:S04]  /*2620*/  IADD3 R20, P1, R8, R4, RZ ;  /* 0x0000000408147210 */ /* 0x000fc80007f3e0ff */
[----:B------:R-:W-:Y:S01]  /*2630*/  IADD3.X R21, R9, R75, R5, P1, !PT ;  /* 0x0000004b09157210 */ /* 0x000fe20000ffe405 */
[----:B0-----:R-:W-:Y:S01]  /*2640*/  IMAD.SHL.U32 R12, R78, 0x8, RZ ;  /* 0x000000084e0c7824 */ /* 0x001fe200078e00ff */
[----:B------:R-:W-:Y:S02]  /*2650*/  LEA R6, P1, R70, UR4, 0x1 ;  /* 0x0000000446067c11 */ /* 0x000fe4000f8208ff */
[----:B------:R-:W-:Y:S01]  /*2660*/  SHF.L.U64.HI R13, R78, 0x3, R79 ;  /* 0x000000034e0d7819 */ /* 0x000fe2000001024f */
[----:B------:R-:W-:-:S04]  /*2670*/  IMAD.WIDE.U32 R20, R2, R74, R20 ;  /* 0x0000004a02147225 */ /* 0x000fc800078e0014 */
[----:B------:R-:W-:Y:S01]  /*2680*/  IMAD.IADD R5, R71, 0x1, R21 ;  /* 0x0000000147057824 */ /* 0x000fe200078e0215 */
[----:B------:R-:W-:-:S04]  /*2690*/  LEA R4, P4, R20, R80, 0x1 ;  /* 0x0000005014047211 */ /* 0x000fc800078808ff */
[----:B------:R-:W-:Y:S01]  /*26a0*/  LEA.HI.X R5, R20, R81, R5, 0x1, P4 ;  /* 0x0000005114057211 */ /* 0x000fe200020f0c05 */
[----:B--2---:R-:W-:-:S05]  /*26b0*/  HADD2.F32 R7, -RZ, R19.H0_H0 ;  /* 0x20000013ff077230 */ /* 0x004fca0000004100 */
[----:B------:R-:W-:-:S04]  /*26c0*/  FMUL R7, R7, R58 ;  /* 0x0000003a07077220 */ /* 0x000fc80000400000 */
[----:B------:R-:W-:Y:S01]  /*26d0*/  FFMA R24, R24, R57, R7 ;  /* 0x0000003918187223 */ /* 0x000fe20000000007 */
[----:B------:R-:W-:Y:S02]  /*26e0*/  LEA.HI.X R7, R70, UR5, R83, 0x1, P1 ;  /* 0x0000000546077c11 */ /* 0x000fe400088f0c53 */
[----:B------:R-:W-:Y:S02]  /*26f0*/  ISETP.GT.AND P1, PT, R3, 0x1, PT ;  /* 0x000000010300780c */ /* 0x000fe40003f24270 */
[----:B------:R-:W-:Y:S02]  /*2700*/  F2FP.F16.F32.PACK_AB R24, RZ, R24 ;  /* 0x00000018ff18723e */ /* 0x000fe400000000ff */
[----:B------:R-:W-:-:S03]  /*2710*/  ISETP.GT.AND P2, PT, R0, RZ, P1 ;  /* 0x000000ff0000720c */ /* 0x000fc60000f44270 */
[----:B------:R0:W-:Y:S10]  /*2720*/  @P3 STG.E.U16 desc[UR36][R6.64], R24 ;  /* 0x0000001806003986 */ /* 0x0001f4000c101524 */
[----:B------:R-:W-:Y:S05]  /*2730*/  @!P2 BRA `(.L_x_42) ;  /* 0x000000000004a947 */ /* 0x000fea0003800000 */
[----:B------:R1:W5:Y:S02]  /*2740*/  LDG.E.LTC128B.U16 R19, desc[UR36][R4.64+0x2] ;  /* 0x0000022404137981 */ /* 0x000364000c1e1520 */
.L_x_42:
[----:B------:R-:W-:Y:S05]  /*2750*/  BSYNC B1 ;  /* 0x0000000000017941 */ /* 0x000fea0003800000 */
.L_x_41:
[----:B-----5:R-:W-:Y:S01]  /*2760*/  HADD2.F32 R21, -RZ, R19.H0_H0 ;  /* 0x20000013ff157230 */ /* 0x020fe20000004100 */
[----:B------:R-:W-:Y:S01]  /*2770*/  ISETP.GT.AND P0, PT, R0, 0x8, P0 ;  /* 0x000000080000780c */ /* 0x000fe20000704270 */
[----:B------:R-:W-:-:S04]  /*2780*/  IMAD.WIDE.U32 R68, R68, R78, R12 ;  /* 0x0000004e44447225 */ /* 0x000fc800078e000c */
[----:B------:R-:W-:Y:S01]  /*2790*/  FMUL R12, R21, R58 ;  /* 0x0000003a150c7220 */ /* 0x000fe20000400000 */
[----:B------:R-:W-:Y:S01]  /*27a0*/  IMAD.IADD R75, R75, 0x1, R69 ;  /* 0x000000014b4b7824 */ /* 0x000fe200078e0245 */
[----:B------:R-:W-:Y:S02]  /*27b0*/  IADD3 R10, P3, R10, R68, RZ ;  /* 0x000000440a0a7210 */ /* 0x000fe40007f7e0ff */
[----:B------:R-:W-:-:S03]  /*27c0*/  FFMA R25, R25, R57, R12 ;  /* 0x0000003919197223 */ /* 0x000fc6000000000c */
[----:B------:R-:W-:Y:S01]  /*27d0*/  IMAD.X R11, R75, 0x1, R11, P3 ;  /* 0x000000014b0b7824 */ /* 0x000fe200018e060b */
[C---:B------:R-:W-:Y:S02]  /*27e0*/  LEA R12, P3, R10.reuse, R80, 0x1 ;  /* 0x000000500a0c7211 */ /* 0x040fe400078608ff */
[----:B------:R-:W-:Y:S02]  /*27f0*/  F2FP.F16.F32.PACK_AB R25, RZ, R25 ;  /* 0x00000019ff19723e */ /* 0x000fe400000000ff */
[----:B------:R-:W-:-:S03]  /*2800*/  LEA.HI.X R13, R10, R81, R11, 0x1, P3 ;  /* 0x000000510a0d7211 */ /* 0x000fc600018f0c0b */
[----:B------:R2:W-:Y:S04]  /*2810*/  @P2 STG.E.U16 desc[UR36][R6.64+0x2], R25 ;  /* 0x0000021906002986 */ /* 0x0005e8000c101524 */
[----:B------:R-:W3:Y:S01]  /*2820*/  @P0 LDG.E.LTC128B.U16 R19, desc[UR36][R12.64] ;  /* 0x000000240c130981 */ /* 0x000ee2000c1e1520 */
[----:B------:R-:W-:Y:S01]  /*2830*/  IADD3 R14, P2, P3, R8, R68, R14 ;  /* 0x00000044080e7210 */ /* 0x000fe20007b5e00e */
[----:B------:R-:W-:Y:S01]  /*2840*/  BSSY B1, `(.L_x_43) ;  /* 0x0000011000017945 */ /* 0x000fe20003800000 */
[----:B------:R-:W-:Y:S02]  /*2850*/  ISETP.GT.AND P1, PT, R0, 0x8, P1 ;  /* 0x000000080000780c */ /* 0x000fe40000f24270 */
[----:B------:R-:W-:Y:S02]  /*2860*/  IADD3.X R15, R9, R75, R15, P2, P3 ;  /* 0x0000004b090f7210 */ /* 0x000fe400017e640f */
[----:B------:R-:W-:-:S02]  /*2870*/  SHF.L.U64.HI R9, R76, 0x4, R77 ;  /* 0x000000044c097819 */ /* 0x000fc4000001024d */
[----:B------:R-:W-:Y:S01]  /*2880*/  LEA R10, P2, R76, R6, 0x4 ;  /* 0x000000064c0a7211 */ /* 0x000fe200078420ff */
[----:B------:R-:W-:-:S04]  /*2890*/  IMAD.WIDE.U32 R14, R2, R74, R14 ;  /* 0x0000004a020e7225 */ /* 0x000fc800078e000e */
[----:B------:R-:W-:Y:S01]  /*28a0*/  IMAD.IADD R2, R71, 0x1, R15 ;  /* 0x0000000147027824 */ /* 0x000fe200078e020f */
[----:B------:R-:W-:Y:S01]  /*28b0*/  LEA R8, P3, R14, R80, 0x1 ;  /* 0x000000500e087211 */ /* 0x000fe200078608ff */
[----:B---3--:R-:W-:-:S05]  /*28c0*/  HADD2.F32 R11, -RZ, R19.H0_H0 ;  /* 0x20000013ff0b7230 */ /* 0x008fca0000004100 */
[----:B------:R-:W-:-:S04]  /*28d0*/  FMUL R11, R11, R58 ;  /* 0x0000003a0b0b7220 */ /* 0x000fc80000400000 */
[----:B------:R-:W-:-:S05]  /*28e0*/  FFMA R11, R26, R57, R11 ;  /* 0x000000391a0b7223 */ /* 0x000fca000000000b */
[----:B------:R-:W-:Y:S01]  /*28f0*/  F2FP.F16.F32.PACK_AB R12, RZ, R11 ;  /* 0x0000000bff0c723e */ /* 0x000fe200000000ff */
[----:B------:R-:W-:Y:S01]  /*2900*/  IMAD.X R11, R9, 0x1, R7, P2 ;  /* 0x00000001090b7824 */ /* 0x000fe200010e0607 */
[----:B------:R-:W-:-:S04]  /*2910*/  LEA.HI.X R9, R14, R81, R2, 0x1, P3 ;  /* 0x000000510e097211 */ /* 0x000fc800018f0c02 */
[----:B------:R2:W-:Y:S01]  /*2920*/  @P0 STG.E.U16 desc[UR36][R10.64], R12 ;  /* 0x0000000c0a000986 */ /* 0x0005e2000c101524 */
[----:B------:R-:W-:Y:S05]  /*2930*/  @!P1 BRA `(.L_x_44) ;  /* 0x0000000000049947 */ /* 0x000fea0003800000 */
[----:B------:R3:W5:Y:S02]  /*2940*/  LDG.E.LTC128B.U16 R19, desc[UR36][R8.64+0x2] ;  /* 0x0000022408137981 */ /* 0x000764000c1e1520 */
.L_x_44:
[----:B------:R-:W-:Y:S05]  /*2950*/  BSYNC B1 ;  /* 0x0000000000017941 */ /* 0x000fea0003800000 */
.L_x_43:
[----:B-----5:R-:W-:Y:S01]  /*2960*/  HADD2.F32 R13, -RZ, R19.H0_H0 ;  /* 0x20000013ff0d7230 */ /* 0x020fe20000004100 */
[----:B------:R-:W-:Y:S01]  /*2970*/  ISETP.GT.AND P0, PT, R3, 0x8, PT ;  /* 0x000000080300780c */ /* 0x000fe20003f04270 */
[----:B------:R-:W-:Y:S03]  /*2980*/  BSSY B1, `(.L_x_45) ;  /* 0x0000008000017945 */ /* 0x000fe60003800000 */
[----:B------:R-:W-:Y:S01]  /*2990*/  FMUL R2, R13, R58 ;  /* 0x0000003a0d027220 */ /* 0x000fe20000400000 */
[----:B------:R-:W-:-:S03]  /*29a0*/  ISETP.GT.AND P2, PT, R0, RZ, P0 ;  /* 0x000000ff0000720c */ /* 0x000fc60000744270 */
[----:B------:R-:W-:-:S05]  /*29b0*/  FFMA R2, R27, R57, R2 ;  /* 0x000000391b027223 */ /* 0x000fca0000000002 */
[----:B------:R-:W-:-:S05]  /*29c0*/  F2FP.F16.F32.PACK_AB R2, RZ, R2 ;  /* 0x00000002ff02723e */ /* 0x000fca00000000ff */
[----:B------:R4:W-:Y:S01]  /*29d0*/  @P1 STG.E.U16 desc[UR36][R10.64+0x2], R2 ;  /* 0x000002020a001986 */ /* 0x0009e2000c101524 */
[----:B------:R-:W-:Y:S05]  /*29e0*/  @!P2 BRA `(.L_x_46) ;  /* 0x000000000004a947 */ /* 0x000fea0003800000 */
[----:B------:R0:W5:Y:S02]  /*29f0*/  LDG.E.LTC128B.U16 R19, desc[UR36][R4.64+0x10] ;  /* 0x0000102404137981 */ /* 0x000164000c1e1520 */
.L_x_46:
[----:B------:R-:W-:Y:S05]  /*2a00*/  BSYNC B1 ;  /* 0x0000000000017941 */ /* 0x000fea0003800000 */
.L_x_45:
        /* <DEDUP_REMOVED lines=10> */
.L_x_48:
[----:B------:R-:W-:Y:S05]  /*2ab0*/  BSYNC B1 ;  /* 0x0000000000017941 */ /* 0x000fea0003800000 */
.L_x_47:
[----:B0----5:R-:W-:Y:S01]  /*2ac0*/  HADD2.F32 R13, -RZ, R19.H0_H0 ;  /* 0x20000013ff0d7230 */ /* 0x021fe20000004100 */
[----:B------:R-:W-:Y:S01]  /*2ad0*/  ISETP.GT.AND P0, PT, R0, 0x8, P0 ;  /* 0x000000080000780c */ /* 0x000fe20000704270 */
[----:B------:R-:W-:Y:S03]  /*2ae0*/  BSSY B1, `(.L_x_49) ;  /* 0x0000007000017945 */ /* 0x000fe60003800000 */
[----:B----4-:R-:W-:-:S04]  /*2af0*/  FMUL R2, R13, R58 ;  /* 0x0000003a0d027220 */ /* 0x010fc80000400000 */
[----:B------:R-:W-:-:S05]  /*2b00*/  FFMA R2, R29, R57, R2 ;  /* 0x000000391d027223 */ /* 0x000fca0000000002 */
[----:B------:R-:W-:-:S05]  /*2b10*/  F2FP.F16.F32.PACK_AB R2, RZ, R2 ;  /* 0x00000002ff02723e */ /* 0x000fca00000000ff */
[----:B------:R0:W-:Y:S01]  /*2b20*/  @P3 STG.E.U16 desc[UR36][R6.64+0x12], R2 ;  /* 0x0000120206003986 */ /* 0x0001e2000c101524 */
[----:B------:R-:W-:Y:S05]  /*2b30*/  @!P0 BRA `(.L_x_50) ;  /* 0x0000000000048947 */ /* 0x000fea0003800000 */
[----:B------:R4:W5:Y:S02]  /*2b40*/  LDG.E.LTC128B.U16 R19, desc[UR36][R8.64+0x10] ;  /* 0x0000102408137981 */ /* 0x000964000c1e1520 */
.L_x_50:
[----:B------:R-:W-:Y:S05]  /*2b50*/  BSYNC B1 ;  /* 0x0000000000017941 */ /* 0x000fea0003800000 */
.L_x_49:
[----:B-----5:R-:W-:Y:S01]  /*2b60*/  HADD2.F32 R13, -RZ, R19.H0_H0 ;  /* 0x20000013ff0d7230 */ /* 0x020fe20000004100 */
[----:B------:R-:W-:Y:S01]  /*2b70*/  ISETP.GT.AND P1, PT, R0, 0x8, P1 ;  /* 0x000000080000780c */ /* 0x000fe20000f24270 */
[----:B------:R-:W-:Y:S03]  /*2b80*/  BSSY B1, `(.L_x_51) ;  /* 0x0000007000017945 */ /* 0x000fe60003800000 */
[----:B------:R-:W-:-:S04]  /*2b90*/  FMUL R13, R13, R58 ;  /* 0x0000003a0d0d7220 */ /* 0x000fc80000400000 */
[----:B------:R-:W-:-:S05]  /*2ba0*/  FFMA R13, R30, R57, R13 ;  /* 0x000000391e0d7223 */ /* 0x000fca000000000d */
[----:B------:R-:W-:-:S05]  /*2bb0*/  F2FP.F16.F32.PACK_AB R13, RZ, R13 ;  /* 0x0000000dff0d723e */ /* 0x000fca00000000ff */
[----:B------:R0:W-:Y:S01]  /*2bc0*/  @P0 STG.E.U16 desc[UR36][R10.64+0x10], R13 ;  /* 0x0000100d0a000986 */ /* 0x0001e2000c101524 */
[----:B------:R-:W-:Y:S05]  /*2bd0*/  @!P1 BRA `(.L_x_52) ;  /* 0x0000000000049947 */ /* 0x000fea0003800000 */
[----:B------:R0:W5:Y:S02]  /*2be0*/  LDG.E.LTC128B.U16 R19, desc[UR36][R8.64+0x12] ;  /* 0x0000122408137981 */ /* 0x000164000c1e1520 */
.L_x_52:
[----:B------:R-:W-:Y:S05]  /*2bf0*/  BSYNC B1 ;  /* 0x0000000000017941 */ /* 0x000fea0003800000 */
.L_x_51:
[----:B0----5:R-:W-:Y:S01]  /*2c00*/  HADD2.F32 R13, -RZ, R19.H0_H0 ;  /* 0x20000013ff0d7230 */ /* 0x021fe20000004100 */
        /* <DEDUP_REMOVED lines=9> */
.L_x_54:
[----:B------:R-:W-:Y:S05]  /*2ca0*/  BSYNC B1 ;  /* 0x0000000000017941 */ /* 0x000fea0003800000 */
.L_x_53:
        /* <DEDUP_REMOVED lines=10> */
.L_x_56:
[----:B------:R-:W-:Y:S05]  /*2d50*/  BSYNC B1 ;  /* 0x0000000000017941 */ /* 0x000fea0003800000 */
.L_x_55:
[----:B0----5:R-:W-:Y:S01]  /*2d60*/  HADD2.F32 R13, -RZ, R19.H0_H0 ;  /* 0x20000013ff0d7230 */ /* 0x021fe20000004100 */
        /* <DEDUP_REMOVED lines=8> */
.L_x_58:
[----:B------:R-:W-:Y:S05]  /*2df0*/  BSYNC B1 ;  /* 0x0000000000017941 */ /* 0x000fea0003800000 */
.L_x_57:
        /* <DEDUP_REMOVED lines=9> */
.L_x_60:
[----:B------:R-:W-:Y:S05]  /*2e90*/  BSYNC B1 ;  /* 0x0000000000017941 */ /* 0x000fea0003800000 */
.L_x_59:
        /* <DEDUP_REMOVED lines=10> */
.L_x_62:
[----:B------:R-:W-:Y:S05]  /*2f40*/  BSYNC B1 ;  /* 0x0000000000017941 */ /* 0x000fea0003800000 */
.L_x_61:
        /* <DEDUP_REMOVED lines=10> */
.L_x_64:
[----:B------:R-:W-:Y:S05]  /*2ff0*/  BSYNC B1 ;  /* 0x0000000000017941 */ /* 0x000fea0003800000 */
.L_x_63:
        /* <DEDUP_REMOVED lines=9> */
.L_x_66:
[----:B------:R-:W-:Y:S05]  /*3090*/  BSYNC B1 ;  /* 0x0000000000017941 */ /* 0x000fea0003800000 */
.L_x_65:
        /* <DEDUP_REMOVED lines=9> */
.L_x_68:
[----:B------:R-:W-:Y:S05]  /*3130*/  BSYNC B1 ;  /* 0x0000000000017941 */ /* 0x000fea0003800000 */
.L_x_67:
        /* <DEDUP_REMOVED lines=10> */
.L_x_70:
[----:B------:R-:W-:Y:S05]  /*31e0*/  BSYNC B1 ;  /* 0x0000000000017941 */ /* 0x000fea0003800000 */
.L_x_69:
        /* <DEDUP_REMOVED lines=10> */
.L_x_72:
[----:B------:R-:W-:Y:S05]  /*3290*/  BSYNC B1 ;  /* 0x0000000000017941 */ /* 0x000fea0003800000 */
.L_x_71:
        /* <DEDUP_REMOVED lines=9> */
.L_x_74:
[----:B------:R-:W-:Y:S05]  /*3330*/  BSYNC B1 ;  /* 0x0000000000017941 */ /* 0x000fea0003800000 */
.L_x_73:
        /* <DEDUP_REMOVED lines=9> */
.L_x_76:
[----:B------:R-:W-:Y:S05]  /*33d0*/  BSYNC B1 ;  /* 0x0000000000017941 */ /* 0x000fea0003800000 */
.L_x_75:
        /* <DEDUP_REMOVED lines=10> */
.L_x_78:
[----:B------:R-:W-:Y:S05]  /*3480*/  BSYNC B1 ;  /* 0x0000000000017941 */ /* 0x000fea0003800000 */
.L_x_77:
        /* <DEDUP_REMOVED lines=10> */
.L_x_80:
[----:B------:R-:W-:Y:S05]  /*3530*/  BSYNC B1 ;  /* 0x0000000000017941 */ /* 0x000fea0003800000 */
.L_x_79:
        /* <DEDUP_REMOVED lines=9> */
.L_x_82:
[----:B------:R-:W-:Y:S05]  /*35d0*/  BSYNC B1 ;  /* 0x0000000000017941 */ /* 0x000fea0003800000 */
.L_x_81:
        /* <DEDUP_REMOVED lines=9> */
.L_x_84:
[----:B------:R-:W-:Y:S05]  /*3670*/  BSYNC B1 ;  /* 0x0000000000017941 */ /* 0x000fea0003800000 */
.L_x_83:
        /* <DEDUP_REMOVED lines=10> */
.L_x_86:
[----:B------:R-:W-:Y:S05]  /*3720*/  BSYNC B1 ;  /* 0x0000000000017941 */ /* 0x000fea0003800000 */
.L_x_85:
        /* <DEDUP_REMOVED lines=10> */
.L_x_88:
[----:B------:R-:W-:Y:S05]  /*37d0*/  BSYNC B1 ;  /* 0x0000000000017941 */ /* 0x000fea0003800000 */
.L_x_87:
        /* <DEDUP_REMOVED lines=9> */
.L_x_90:
[----:B------:R-:W-:Y:S05]  /*3870*/  BSYNC B1 ;  /* 0x0000000000017941 */ /* 0x000fea0003800000 */
.L_x_89:
        /* <DEDUP_REMOVED lines=9> */
.L_x_92:
[----:B------:R-:W-:Y:S05]  /*3910*/  BSYNC B1 ;  /* 0x0000000000017941 */ /* 0x000fea0003800000 */
.L_x_91:
        /* <DEDUP_REMOVED lines=10> */
.L_x_94:
[----:B------:R-:W-:Y:S05]  /*39c0*/  BSYNC B1 ;  /* 0x0000000000017941 */ /* 0x000fea0003800000 */
.L_x_93:
[----:B-----5:R-:W-:Y:S01]  /*39d0*/  HADD2.F32 R13, -RZ, R19.H0_H0 ;  /* 0x20000013ff0d7230 */ /* 0x020fe20000004100 */
[----:B------:R-:W-:Y:S01]  /*39e0*/  ISETP.GT.AND P1, PT, R3, 0x39, PT ;  /* 0x000000390300780c */ /* 0x000fe20003f24270 */
[----:B0-----:R-:W-:Y:S01]  /*39f0*/  @P2 IMAD.MOV.U32 R2, RZ, RZ, R6 ;  /* 0x000000ffff022224 */ /* 0x001fe200078e0006 */
[----:B------:R-:W-:Y:S01]  /*3a00*/  BSSY B1, `(.L_x_95) ;  /* 0x0000009000017945 */ /* 0x000fe20003800000 */
[----:B------:R-:W-:Y:S02]  /*3a10*/  @P2 IMAD.MOV.U32 R3, RZ, RZ, R7 ;  /* 0x000000ffff032224 */ /* 0x000fe400078e0007 */
[----:B------:R-:W-:Y:S01]  /*3a20*/  FMUL R13, R13, R58 ;  /* 0x0000003a0d0d7220 */ /* 0x000fe20000400000 */
[----:B------:R-:W-:-:S03]  /*3a30*/  ISETP.GT.AND P3, PT, R0, RZ, P1 ;  /* 0x000000ff0000720c */ /* 0x000fc60000f64270 */
[----:B------:R-:W-:-:S05]  /*3a40*/  FFMA R13, R52, R57, R13 ;  /* 0x00000039340d7223 */ /* 0x000fca000000000d */
[----:B------:R-:W-:-:S05]  /*3a50*/  F2FP.F16.F32.PACK_AB R13, RZ, R13 ;  /* 0x0000000dff0d723e */ /* 0x000fca00000000ff */
[----:B------:R0:W-:Y:S01]  /*3a60*/  @P2 STG.E.U16 desc[UR36][R2.64+0x70], R13 ;  /* 0x0000700d02002986 */ /* 0x0001e2000c101524 */
[----:B------:R-:W-:Y:S05]  /*3a70*/  @!P3 BRA `(.L_x_96) ;  /* 0x000000000004b947 */ /* 0x000fea0003800000 */
[----:B------:R0:W5:Y:S02]  /*3a80*/  LDG.E.LTC128B.U16 R19, desc[UR36][R4.64+0x72] ;  /* 0x0000722404137981 */ /* 0x000164000c1e1520 */
.L_x_96:
[----:B------:R-:W-:Y:S05]  /*3a90*/  BSYNC B1 ;  /* 0x0000000000017941 */ /* 0x000fea0003800000 */
.L_x_95:
        /* <DEDUP_REMOVED lines=9> */
.L_x_98:
[----:B------:R-:W-:Y:S05]  /*3b30*/  BSYNC B1 ;  /* 0x0000000000017941 */ /* 0x000fea0003800000 */
.L_x_97:
[----:B-----5:R-:W-:Y:S01]  /*3b40*/  HADD2.F32 R3, -RZ, R19.H0_H0 ;  /* 0x20000013ff037230 */ /* 0x020fe20000004100 */
[----:B------:R-:W-:Y:S01]  /*3b50*/  ISETP.GT.AND P1, PT, R0, 0x8, P1 ;  /* 0x000000080000780c */ /* 0x000fe20000f24270 */
[----:B0-----:R-:W-:Y:S01]  /*3b60*/  @P0 IMAD.MOV.U32 R2, RZ, RZ, R10 ;  /* 0x000000ffff020224 */ /* 0x001fe200078e000a */
[----:B------:R-:W-:Y:S02]  /*3b70*/  BSSY B1, `(.L_x_99) ;  /* 0x0000009000017945 */ /* 0x000fe40003800000 */
[----:B------:R-:W-:-:S04]  /*3b80*/  FMUL R3, R3, R58 ;  /* 0x0000003a03037220 */ /* 0x000fc80000400000 */
[----:B------:R-:W-:-:S05]  /*3b90*/  FFMA R3, R54, R57, R3 ;  /* 0x0000003936037223 */ /* 0x000fca0000000003 */
[----:B------:R-:W-:-:S04]  /*3ba0*/  F2FP.F16.F32.PACK_AB R3, RZ, R3 ;  /* 0x00000003ff03723e */ /* 0x000fc800000000ff */
[----:B-1----:R-:W-:Y:S01]  /*3bb0*/  PRMT R4, R3, 0x7610, R4 ;  /* 0x0000761003047816 */ /* 0x002fe20000000004 */
[----:B------:R-:W-:-:S05]  /*3bc0*/  @P0 IMAD.MOV.U32 R3, RZ, RZ, R11 ;  /* 0x000000ffff030224 */ /* 0x000fca00078e000b */
[----:B------:R0:W-:Y:S01]  /*3bd0*/  @P0 STG.E.U16 desc[UR36][R2.64+0x70], R4 ;  /* 0x0000700402000986 */ /* 0x0001e2000c101524 */
[----:B------:R-:W-:Y:S05]  /*3be0*/  @!P1 BRA `(.L_x_100) ;  /* 0x0000000000049947 */ /* 0x000fea0003800000 */
[----:B------:R1:W5:Y:S02]  /*3bf0*/  LDG.E.LTC128B.U16 R19, desc[UR36][R8.64+0x72] ;  /* 0x0000722408137981 */ /* 0x000364000c1e1520 */
.L_x_100:
[----:B------:R-:W-:Y:S05]  /*3c00*/  BSYNC B1 ;  /* 0x0000000000017941 */ /* 0x000fea0003800000 */
.L_x_99:
[----:B------:R-:W-:Y:S05]  /*3c10*/  @!P1 BRA `(.L_x_101) ;  /* 0x0000000800909947 */ /* 0x000fea0003800000 */
[----:B-----5:R-:W-:-:S05]  /*3c20*/  HADD2.F32 R19, -RZ, R19.H0_H0 ;  /* 0x20000013ff137230 */ /* 0x020fca0000004100 */
[----:B------:R-:W-:-:S04]  /*3c30*/  FMUL R0, R19, R58 ;  /* 0x0000003a13007220 */ /* 0x000fc80000400000 */
[----:B------:R-:W-:-:S05]  /*3c40*/  FFMA R0, R55, R57, R0 ;  /* 0x0000003937007223 */ /* 0x000fca0000000000 */
[----:B------:R-:W-:-:S05]  /*3c50*/  F2FP.F16.F32.PACK_AB R0, RZ, R0 ;  /* 0x00000000ff00723e */ /* 0x000fca00000000ff */
[----:B------:R0:W-:Y:S01]  /*3c60*/  STG.E.U16 desc[UR36][R10.64+0x72], R0 ;  /* 0x000072000a007986 */ /* 0x0001e2000c101524 */
[----:B------:R-:W-:Y:S05]  /*3c70*/  BRA `(.L_x_101) ;  /* 0x0000000800787947 */ /* 0x000fea0003800000 */
.L_x_40:
[----:B------:R-:W-:Y:S01]  /*3c80*/  ISETP.GT.AND P2, PT, R3, 0x1, PT ;  /* 0x000000010300780c */ /* 0x000fe20003f44270 */
[----:B------:R-:W-:Y:S01]  /*3c90*/  ULDC.64 UR4, c[0x0][0x5c0] ;  /* 0x0001700000047ab9 */ /* 0x000fe20000000a00 */
[-C--:B------:R-:W-:Y:S01]  /*3ca0*/  FMUL R24, R24, R57.reuse ;  /* 0x0000003918187220 */ /* 0x080fe20000400000 */
[-C--:B------:R-:W-:Y:S01]  /*3cb0*/  FMUL R25, R25, R57.reuse ;  /* 0x0000003919197220 */ /* 0x080fe20000400000 */
[----:B------:R-:W-:Y:S01]  /*3cc0*/  ISETP.GT.AND P1, PT, R0, RZ, P2 ;  /* 0x000000ff0000720c */ /* 0x000fe20001724270 */
[-C--:B------:R-:W-:Y:S01]  /*3cd0*/  FMUL R26, R26, R57.reuse ;  /* 0x000000391a1a7220 */ /* 0x080fe20000400000 */
[----:B------:R-:W-:Y:S01]  /*3ce0*/  LEA R4, P4, R70, UR4, 0x1 ;  /* 0x0000000446047c11 */ /* 0x000fe2000f8808ff */
[-C--:B------:R-:W-:Y:S01]  /*3cf0*/  FMUL R27, R27, R57.reuse ;  /* 0x000000391b1b7220 */ /* 0x080fe20000400000 */
[----:B------:R-:W-:Y:S01]  /*3d00*/  F2FP.F16.F32.PACK_AB R24, RZ, R24 ;  /* 0x00000018ff18723e */ /* 0x000fe200000000ff */
[-C--:B------:R-:W-:Y:S01]  /*3d10*/  FMUL R28, R28, R57.reuse ;  /* 0x000000391c1c7220 */ /* 0x080fe20000400000 */
[----:B------:R-:W-:Y:S01]  /*3d20*/  LEA.HI.X R5, R70, UR5, R83, 0x1, P4 ;  /* 0x0000000546057c11 */ /* 0x000fe2000a0f0c53 */
[----:B------:R-:W-:Y:S01]  /*3d30*/  FMUL R29, R29, R57 ;  /* 0x000000391d1d7220 */ /* 0x000fe20000400000 */
[----:B------:R-:W-:Y:S01]  /*3d40*/  F2FP.F16.F32.PACK_AB R25, RZ, R25 ;  /* 0x00000019ff19723e */ /* 0x000fe200000000ff */
[-C--:B------:R-:W-:Y:S01]  /*3d50*/  FMUL R30, R30, R57.reuse ;  /* 0x000000391e1e7220 */ /* 0x080fe20000400000 */
[----:B------:R-:W-:Y:S01]  /*3d60*/  ISETP.GT.AND P2, PT, R0, 0x8, P2 ;  /* 0x000000080000780c */ /* 0x000fe20001744270 */
[----:B------:R-:W-:Y:S01]  /*3d70*/  @P3 STG.E.U16 desc[UR36][R4.64], R24 ;  /* 0x0000001804003986 */ /* 0x000fe2000c101524 */
[C---:B------:R-:W-:Y:S01]  /*3d80*/  SHF.L.U64.HI R77, R76.reuse, 0x4, R77 ;  /* 0x000000044c4d7819 */ /* 0x040fe2000001024d */
[-C--:B------:R-:W-:Y:S01]  /*3d90*/  FMUL R31, R31, R57.reuse ;  /* 0x000000391f1f7220 */ /* 0x080fe20000400000 */
[----:B------:R-:W-:Y:S01]  /*3da0*/  LEA R6, P3, R76, R4, 0x4 ;  /* 0x000000044c067211 */ /* 0x000fe200078620ff */
[----:B------:R-:W-:Y:S01]  /*3db0*/  @P1 STG.E.U16 desc[UR36][R4.64+0x2], R25 ;  /* 0x0000021904001986 */ /* 0x000fe2000c101524 */
[----:B------:R-:W-:Y:S01]  /*3dc0*/  ISETP.GT.AND P1, PT, R0, 0x8, P0 ;  /* 0x000000080000780c */ /* 0x000fe20000724270 */
[----:B------:R-:W-:Y:S01]  /*3dd0*/  FMUL R32, R32, R57 ;  /* 0x0000003920207220 */ /* 0x000fe20000400000 */
[----:B------:R-:W-:Y:S01]  /*3de0*/  F2FP.F16.F32.PACK_AB R26, RZ, R26 ;  /* 0x0000001aff1a723e */ /* 0x000fe200000000ff */
[----:B------:R-:W-:Y:S01]  /*3df0*/  IMAD.X R7, R77, 0x1, R5, P3 ;  /* 0x000000014d077824 */ /* 0x000fe200018e0605 */
[----:B------:R-:W-:Y:S01]  /*3e00*/  F2FP.F16.F32.PACK_AB R27, RZ, R27 ;  /* 0x0000001bff1b723e */ /* 0x000fe200000000ff */
[-C--:B------:R-:W-:Y:S01]  /*3e10*/  FMUL R33, R33, R57.reuse ;  /* 0x0000003921217220 */ /* 0x080fe20000400000 */
[----:B------:R-:W-:Y:S01]  /*3e20*/  ISETP.GT.AND P0, PT, R3, 0x8, PT ;  /* 0x000000080300780c */ /* 0x000fe20003f04270 */
[-C--:B------:R-:W-:Y:S01]  /*3e30*/  FMUL R34, R34, R57.reuse ;  /* 0x0000003922227220 */ /* 0x080fe20000400000 */
[----:B------:R-:W-:Y:S01]  /*3e40*/  F2FP.F16.F32.PACK_AB R28, RZ, R28 ;  /* 0x0000001cff1c723e */ /* 0x000fe200000000ff */
[-C--:B------:R-:W-:Y:S01]  /*3e50*/  FMUL R35, R35, R57.reuse ;  /* 0x0000003923237220 */ /* 0x080fe20000400000 */
[----:B------:R-:W-:Y:S01]  /*3e60*/  ISETP.GT.AND P4, PT, R0, RZ, P0 ;  /* 0x000000ff0000720c */ /* 0x000fe20000784270 */
[----:B------:R-:W-:Y:S01]  /*3e70*/  FMUL R36, R36, R57 ;  /* 0x0000003924247220 */ /* 0x000fe20000400000 */
[----:B------:R-:W-:Y:S01]  /*3e80*/  F2FP.F16.F32.PACK_AB R29, RZ, R29 ;  /* 0x0000001dff1d723e */ /* 0x000fe200000000ff */
[----:B------:R-:W-:Y:S01]  /*3e90*/  @P1 STG.E.U16 desc[UR36][R6.64], R26 ;  /* 0x0000001a06001986 */ /* 0x000fe2000c101524 */
[----:B------:R-:W-:Y:S01]  /*3ea0*/  ISETP.GT.AND P1, PT, R0, 0x8, P0 ;  /* 0x000000080000780c */ /* 0x000fe20000724270 */
[-C--:B------:R-:W-:Y:S01]  /*3eb0*/  FMUL R37, R37, R57.reuse ;  /* 0x0000003925257220 */ /* 0x080fe20000400000 */
[C---:B------:R-:W-:Y:S01]  /*3ec0*/  ISETP.GT.AND P0, PT, R3.reuse, 0x10, PT ;  /* 0x000000100300780c */ /* 0x040fe20003f04270 */
[----:B------:R-:W-:Y:S01]  /*3ed0*/  @P2 STG.E.U16 desc[UR36][R6.64+0x2], R27 ;  /* 0x0000021b06002986 */ /* 0x000fe2000c101524 */
[----:B------:R-:W-:Y:S01]  /*3ee0*/  ISETP.GT.AND P2, PT, R3, 0x9, PT ;  /* 0x000000090300780c */ /* 0x000fe20003f44270 */
[-C--:B------:R-:W-:Y:S01]  /*3ef0*/  FMUL R38, R38, R57.reuse ;  /* 0x0000003926267220 */ /* 0x080fe20000400000 */
[----:B------:R-:W-:Y:S01]  /*3f00*/  F2FP.F16.F32.PACK_AB R30, RZ, R30 ;  /* 0x0000001eff1e723e */ /* 0x000fe200000000ff */
[-C--:B------:R-:W-:Y:S01]  /*3f10*/  FMUL R39, R39, R57.reuse ;  /* 0x0000003927277220 */ /* 0x080fe20000400000 */
[C---:B------:R-:W-:Y:S01]  /*3f20*/  ISETP.GT.AND P3, PT, R0.reuse, RZ, P2 ;  /* 0x000000ff0000720c */ /* 0x040fe20001764270 */
[----:B------:R-:W-:Y:S01]  /*3f30*/  @P4 STG.E.U16 desc[UR36][R4.64+0x10], R28 ;  /* 0x0000101c04004986 */ /* 0x000fe2000c101524 */
[----:B------:R-:W-:Y:S01]  /*3f40*/  ISETP.GT.AND P2, PT, R0, 0x8, P2 ;  /* 0x000000080000780c */ /* 0x000fe20001744270 */
[----:B------:R-:W-:Y:S01]  /*3f50*/  FMUL R40, R40, R57 ;  /* 0x0000003928287220 */ /* 0x000fe20000400000 */
[----:B------:R-:W-:Y:S01]  /*3f60*/  F2FP.F16.F32.PACK_AB R31, RZ, R31 ;  /* 0x0000001fff1f723e */ /* 0x000fe200000000ff */
[-C--:B------:R-:W-:Y:S01]  /*3f70*/  FMUL R41, R41, R57.reuse ;  /* 0x0000003929297220 */ /* 0x080fe20000400000 */
[----:B------:R-:W-:Y:S01]  /*3f80*/  ISETP.GT.AND P4, PT, R0, RZ, P0 ;  /* 0x000000ff0000720c */ /* 0x000fe20000784270 */
[-C--:B------:R-:W-:Y:S01]  /*3f90*/  FMUL R42, R42, R57.reuse ;  /* 0x000000392a2a7220 */ /* 0x080fe20000400000 */
[----:B------:R-:W-:Y:S01]  /*3fa0*/  F2FP.F16.F32.PACK_AB R32, RZ, R32 ;  /* 0x00000020ff20723e */ /* 0x000fe200000000ff */
[----:B------:R-:W-:Y:S01]  /*3fb0*/  FMUL R43, R43, R57 ;  /* 0x000000392b2b7220 */ /* 0x000fe20000400000 */
[----:B------:R-:W-:Y:S01]  /*3fc0*/  F2FP.F16.F32.PACK_AB R33, RZ, R33 ;  /* 0x00000021ff21723e */ /* 0x000fe200000000ff */
[-C--:B------:R-:W-:Y:S01]  /*3fd0*/  FMUL R44, R44, R57.reuse ;  /* 0x000000392c2c7220 */ /* 0x080fe20000400000 */
[----:B------:R-:W-:Y:S01]  /*3fe0*/  F2FP.F16.F32.PACK_AB R34, RZ, R34 ;  /* 0x00000022ff22723e */ /* 0x000fe200000000ff */
[----:B------:R-:W-:Y:S01]  /*3ff0*/  @P3 STG.E.U16 desc[UR36][R4.64+0x12], R29 ;  /* 0x0000121d04003986 */ /* 0x000fe2000c101524 */
[----:B------:R-:W-:Y:S01]  /*4000*/  ISETP.GT.AND P3, PT, R3, 0x11, PT ;  /* 0x000000110300780c */ /* 0x000fe20003f64270 */
[----:B------:R-:W-:Y:S01]  /*4010*/  FMUL R45, R45, R57 ;  /* 0x000000392d2d7220 */ /* 0x000fe20000400000 */
[----:B------:R-:W-:Y:S01]  /*4020*/  F2FP.F16.F32.PACK_AB R35, RZ, R35 ;  /* 0x00000023ff23723e */ /* 0x000fe200000000ff */
[----:B------:R-:W-:Y:S01]  /*4030*/  @P1 STG.E.U16 desc[UR36][R6.64+0x10], R30 ;  /* 0x0000101e06001986 */ /* 0x000fe2000c101524 */
[----:B------:R-:W-:Y:S01]  /*4040*/  ISETP.GT.AND P1, PT, R0, 0x8, P0 ;  /* 0x000000080000780c */ /* 0x000fe20000724270 */
[-C--:B------:R-:W-:Y:S01]  /*4050*/  FMUL R46, R46, R57.reuse ;  /* 0x000000392e2e7220 */ /* 0x080fe20000400000 */
[----:B------:R-:W-:Y:S01]  /*4060*/  ISETP.GT.AND P0, PT, R3, 0x18, PT ;  /* 0x000000180300780c */ /* 0x000fe20003f04270 */
[----:B------:R-:W-:Y:S01]  /*4070*/  @P2 STG.E.U16 desc[UR36][R6.64+0x12], R31 ;  /* 0x0000121f06002986 */ /* 0x000fe2000c101524 */
[C---:B------:R-:W-:Y:S01]  /*4080*/  ISETP.GT.AND P2, PT, R0.reuse, RZ, P3 ;  /* 0x000000ff0000720c */ /* 0x040fe20001f44270 */
[-C--:B------:R-:W-:Y:S01]  /*4090*/  FMUL R47, R47, R57.reuse ;  /* 0x000000392f2f7220 */ /* 0x080fe20000400000 */
[C---:B------:R-:W-:Y:S01]  /*40a0*/  ISETP.GT.AND P3, PT, R0.reuse, 0x8, P3 ;  /* 0x000000080000780c */ /* 0x040fe20001f64270 */
[----:B------:R-:W-:Y:S01]  /*40b0*/  @P4 STG.E.U16 desc[UR36][R4.64+0x20], R32 ;  /* 0x0000202004004986 */ /* 0x000fe2000c101524 */
[----:B------:R-:W-:Y:S01]  /*40c0*/  ISETP.GT.AND P4, PT, R0, RZ, P0 ;  /* 0x000000ff0000720c */ /* 0x000fe20000784270 */
[-C--:B------:R-:W-:Y:S01]  /*40d0*/  FMUL R48, R48, R57.reuse ;  /* 0x0000003930307220 */ /* 0x080fe20000400000 */
[----:B------:R-:W-:Y:S01]  /*40e0*/  F2FP.F16.F32.PACK_AB R36, RZ, R36 ;  /* 0x00000024ff24723e */ /* 0x000fe200000000ff */
[----:B------:R-:W-:Y:S01]  /*40f0*/  FMUL R49, R49, R57 ;  /* 0x0000003931317220 */ /* 0x000fe20000400000 */
[----:B------:R-:W-:Y:S01]  /*4100*/  F2FP.F16.F32.PACK_AB R37, RZ, R37 ;  /* 0x00000025ff25723e */ /* 0x000fe200000000ff */
[-C--:B------:R-:W-:Y:S01]  /*4110*/  FMUL R50, R50, R57.reuse ;  /* 0x0000003932327220 */ /* 0x080fe20000400000 */
[----:B------:R-:W-:Y:S01]  /*4120*/  F2FP.F16.F32.PACK_AB R38, RZ, R38 ;  /* 0x00000026ff26723e */ /* 0x000fe200000000ff */
[----:B------:R-:W-:Y:S01]  /*4130*/  FMUL R51, R51, R57 ;  /* 0x0000003933337220 */ /* 0x000fe20000400000 */
[----:B------:R-:W-:Y:S01]  /*4140*/  F2FP.F16.F32.PACK_AB R39, RZ, R39 ;  /* 0x00000027ff27723e */ /* 0x000fe200000000ff */
[----:B------:R-:W-:Y:S01]  /*4150*/  @P2 STG.E.U16 desc[UR36][R4.64+0x22], R33 ;  /* 0x0000222104002986 */ /* 0x000fe2000c101524 */
[----:B------:R-:W-:Y:S01]  /*4160*/  F2FP.F16.F32.PACK_AB R40, RZ, R40 ;  /* 0x00000028ff28723e */ /* 0x000fe200000000ff */
        /* <DEDUP_REMOVED lines=10> */
[----:B------:R-:W-:Y:S01]  /*4210*/  @P4 STG.E.U16 desc[UR36][R4.64+0x30], R36 ;  /* 0x0000302404004986 */ /* 0x000fe2000c101524 */
[C---:B------:R-:W-:Y:S01]  /*4220*/  ISETP.GT.AND P2, PT, R0.reuse, RZ, P3 ;  /* 0x000000ff0000720c */ /* 0x040fe20001f44270 */
[----:B------:R-:W-:Y:S01]  /*4230*/  FMUL R55, R55, R57 ;  /* 0x0000003937377220 */ /* 0x000fe20000400000 */
[----:B------:R-:W-:-:S02]  /*4240*/  ISETP.GT.AND P4, PT, R0, 0x8, P3 ;  /* 0x000000080000780c */ /* 0x000fc40001f84270 */
[C---:B------:R-:W-:Y:S02]  /*4250*/  ISETP.GT.AND P3, PT, R0.reuse, RZ, P0 ;  /* 0x000000ff0000720c */ /* 0x040fe40000764270 */
[----:B------:R-:W-:Y:S02]  /*4260*/  ISETP.GT.AND P0, PT, R0, 0x8, P0 ;  /* 0x000000080000780c */ /* 0x000fe40000704270 */
[----:B------:R-:W-:Y:S02]  /*4270*/  F2FP.F16.F32.PACK_AB R43, RZ, R43 ;  /* 0x0000002bff2b723e */ /* 0x000fe400000000ff */
[----:B------:R-:W-:Y:S02]  /*4280*/  F2FP.F16.F32.PACK_AB R44, RZ, R44 ;  /* 0x0000002cff2c723e */ /* 0x000fe400000000ff */
[----:B------:R-:W-:Y:S01]  /*4290*/  F2FP.F16.F32.PACK_AB R45, RZ, R45 ;  /* 0x0000002dff2d723e */ /* 0x000fe200000000ff */
[----:B------:R-:W-:Y:S01]  /*42a0*/  @P2 STG.E.U16 desc[UR36][R4.64+0x32], R37 ;  /* 0x0000322504002986 */ /* 0x000fe2000c101524 */
[----:B------:R-:W-:-:S02]  /*42b0*/  F2FP.F16.F32.PACK_AB R46, RZ, R46 ;  /* 0x0000002eff2e723e */ /* 0x000fc400000000ff */
[----:B------:R-:W-:Y:S01]  /*42c0*/  F2FP.F16.F32.PACK_AB R47, RZ, R47 ;  /* 0x0000002fff2f723e */ /* 0x000fe200000000ff */
[----:B------:R-:W-:Y:S01]  /*42d0*/  @P1 STG.E.U16 desc[UR36][R6.64+0x30], R38 ;  /* 0x0000302606001986 */ /* 0x000fe2000c101524 */
[C---:B------:R-:W-:Y:S02]  /*42e0*/  ISETP.GT.AND P1, PT, R3.reuse, 0x28, PT ;  /* 0x000000280300780c */ /* 0x040fe40003f24270 */
[----:B------:R-:W-:Y:S01]  /*42f0*/  F2FP.F16.F32.PACK_AB R48, RZ, R48 ;  /* 0x00000030ff30723e */ /* 0x000fe200000000ff */
[----:B------:R-:W-:Y:S01]  /*4300*/  @P4 STG.E.U16 desc[UR36][R6.64+0x32], R39 ;  /* 0x0000322706004986 */ /* 0x000fe2000c101524 */
[----:B------:R-:W-:Y:S02]  /*4310*/  ISETP.GT.AND P4, PT, R3, 0x21, PT ;  /* 0x000000210300780c */ /* 0x000fe40003f84270 */
[----:B------:R-:W-:Y:S01]  /*4320*/  F2FP.F16.F32.PACK_AB R49, RZ, R49 ;  /* 0x00000031ff31723e */ /* 0x000fe200000000ff */
[----:B------:R-:W-:Y:S01]  /*4330*/  @P3 STG.E.U16 desc[UR36][R4.64+0x40], R40 ;  /* 0x0000402804003986 */ /* 0x000fe2000c101524 */
[----:B------:R-:W-:-:S02]  /*4340*/  ISETP.GT.AND P2, PT, R0, RZ, P4 ;  /* 0x000000ff0000720c */ /* 0x000fc40002744270 */
[C---:B------:R-:W-:Y:S02]  /*4350*/  ISETP.GT.AND P4, PT, R0.reuse, 0x8, P4 ;  /* 0x000000080000780c */ /* 0x040fe40002784270 */
        /* <DEDUP_REMOVED lines=12> */
[C---:B------:R-:W-:Y:S02]  /*4420*/  ISETP.GT.AND P2, PT, R0.reuse, RZ, P0 ;  /* 0x000000ff0000720c */ /* 0x040fe40000744270 */
[----:B------:R-:W-:Y:S01]  /*4430*/  ISETP.GT.AND P0, PT, R0, 0x8, P0 ;  /* 0x000000080000780c */ /* 0x000fe20000704270 */
[----:B------:R-:W-:Y:S01]  /*4440*/  @P3 STG.E.U16 desc[UR36][R4.64+0x50], R44 ;  /* 0x0000502c04003986 */ /* 0x000fe2000c101524 */
[----:B------:R-:W-:-:S04]  /*4450*/  ISETP.GT.AND P3, PT, R3, 0x30, PT ;  /* 0x000000300300780c */ /* 0x000fc80003f64270 */
[C---:B------:R-:W-:Y:S02]  /*4460*/  ISETP.GT.AND P4, PT, R0.reuse, RZ, P3 ;  /* 0x000000ff0000720c */ /* 0x040fe40001f84270 */
[----:B------:R-:W-:-:S03]  /*4470*/  ISETP.GT.AND P3, PT, R0, 0x8, P3 ;  /* 0x000000080000780c */ /* 0x000fc60001f64270 */
[----:B------:R-:W-:Y:S01]  /*4480*/  @P2 STG.E.U16 desc[UR36][R4.64+0x52], R45 ;  /* 0x0000522d04002986 */ /* 0x000fe2000c101524 */
[----:B------:R-:W-:-:S03]  /*4490*/  ISETP.GT.AND P2, PT, R3, 0x39, PT ;  /* 0x000000390300780c */ /* 0x000fc60003f44270 */
[----:B------:R-:W-:Y:S01]  /*44a0*/  @P1 STG.E.U16 desc[UR36][R6.64+0x50], R46 ;  /* 0x0000502e06001986 */ /* 0x000fe2000c101524 */
[----:B------:R-:W-:-:S03]  /*44b0*/  ISETP.GT.AND P1, PT, R3, 0x38, PT ;  /* 0x000000380300780c */ /* 0x000fc60003f24270 */
[----:B------:R-:W-:Y:S01]  /*44c0*/  @P0 STG.E.U16 desc[UR36][R6.64+0x52], R47 ;  /* 0x0000522f06000986 */ /* 0x000fe2000c101524 */
[----:B------:R-:W-:-:S03]  /*44d0*/  ISETP.GT.AND P0, PT, R3, 0x31, PT ;  /* 0x000000310300780c */ /* 0x000fc60003f04270 */
[----:B------:R-:W-:Y:S01]  /*44e0*/  @P4 STG.E.U16 desc[UR36][R4.64+0x60], R48 ;  /* 0x0000603004004986 */ /* 0x000fe2000c101524 */
[C---:B------:R-:W-:Y:S02]  /*44f0*/  ISETP.GT.AND P4, PT, R0.reuse, RZ, P0 ;  /* 0x000000ff0000720c */ /* 0x040fe40000784270 */
[----:B------:R-:W-:-:S11]  /*4500*/  ISETP.GT.AND P0, PT, R0, 0x8, P0 ;  /* 0x000000080000780c */ /* 0x000fd60000704270 */
[----:B------:R-:W-:Y:S02]  /*4510*/  @P4 IMAD.MOV.U32 R2, RZ, RZ, R4 ;  /* 0x000000ffff024224 */ /* 0x000fe400078e0004 */
[----:B------:R-:W-:-:S05]  /*4520*/  @P4 IMAD.MOV.U32 R3, RZ, RZ, R5 ;  /* 0x000000ffff034224 */ /* 0x000fca00078e0005 */
[----:B------:R1:W-:Y:S01]  /*4530*/  @P4 STG.E.U16 desc[UR36][R2.64+0x62], R49 ;  /* 0x0000623102004986 */ /* 0x0003e2000c101524 */
[C---:B------:R-:W-:Y:S02]  /*4540*/  ISETP.GT.AND P4, PT, R0.reuse, RZ, P2 ;  /* 0x000000ff0000720c */ /* 0x040fe40001784270 */
[----:B------:R-:W-:Y:S01]  /*4550*/  ISETP.GT.AND P2, PT, R0, 0x8, P2 ;  /* 0x000000080000780c */ /* 0x000fe20001744270 */
[----:B-1----:R-:W-:Y:S02]  /*4560*/  @P3 IMAD.MOV.U32 R2, RZ, RZ, R6 ;  /* 0x000000ffff023224 */ /* 0x002fe400078e0006 */
[----:B------:R-:W-:-:S05]  /*4570*/  @P3 IMAD.MOV.U32 R3, RZ, RZ, R7 ;  /* 0x000000ffff033224 */ /* 0x000fca00078e0007 */
[----:B------:R1:W-:Y:S01]  /*4580*/  @P3 STG.E.U16 desc[UR36][R2.64+0x60], R50 ;  /* 0x0000603202003986 */ /* 0x0003e2000c101524 */
[C---:B------:R-:W-:Y:S02]  /*4590*/  ISETP.GT.AND P3, PT, R0.reuse, RZ, P1 ;  /* 0x000000ff0000720c */ /* 0x040fe40000f64270 */
[----:B------:R-:W-:Y:S01]  /*45a0*/  ISETP.GT.AND P1, PT, R0, 0x8, P1 ;  /* 0x000000080000780c */ /* 0x000fe20000f24270 */
[----:B-1----:R-:W-:Y:S02]  /*45b0*/  @P0 IMAD.MOV.U32 R2, RZ, RZ, R6 ;  /* 0x000000ffff020224 */ /* 0x002fe400078e0006 */
[----:B------:R-:W-:-:S05]  /*45c0*/  @P0 IMAD.MOV.U32 R3, RZ, RZ, R7 ;  /* 0x000000ffff030224 */ /* 0x000fca00078e0007 */
[----:B------:R1:W-:Y:S03]  /*45d0*/  @P0 STG.E.U16 desc[UR36][R2.64+0x62], R51 ;  /* 0x0000623302000986 */ /* 0x0003e6000c101524 */
[----:B-1----:R-:W-:Y:S02]  /*45e0*/  @P3 IMAD.MOV.U32 R2, RZ, RZ, R4 ;  /* 0x000000ffff023224 */ /* 0x002fe400078e0004 */
[----:B------:R-:W-:-:S05]  /*45f0*/  @P3 IMAD.MOV.U32 R3, RZ, RZ, R5 ;  /* 0x000000ffff033224 */ /* 0x000fca00078e0005 */
[----:B------:R1:W-:Y:S04]  /*4600*/  @P3 STG.E.U16 desc[UR36][R2.64+0x70], R52 ;  /* 0x0000703402003986 */ /* 0x0003e8000c101524 */
[----:B------:R2:W-:Y:S01]  /*4610*/  @P4 STG.E.U16 desc[UR36][R4.64+0x72], R53 ;  /* 0x0000723504004986 */ /* 0x0005e2000c101524 */
[----:B-1----:R-:W-:Y:S02]  /*4620*/  @P1 IMAD.MOV.U32 R2, RZ, RZ, R6 ;  /* 0x000000ffff021224 */ /* 0x002fe400078e0006 */
[----:B------:R-:W-:-:S05]  /*4630*/  @P1 IMAD.MOV.U32 R3, RZ, RZ, R7 ;  /* 0x000000ffff031224 */ /* 0x000fca00078e0007 */
[----:B------:R2:W-:Y:S04]  /*4640*/  @P1 STG.E.U16 desc[UR36][R2.64+0x70], R54 ;  /* 0x0000703602001986 */ /* 0x0005e8000c101524 */
[----:B------:R2:W-:Y:S02]  /*4650*/  @P2 STG.E.U16 desc[UR36][R6.64+0x72], R55 ;  /* 0x0000723706002986 */ /* 0x0005e4000c101524 */
.L_x_101:
[----:B------:R-:W-:Y:S05]  /*4660*/  BSYNC B0 ;  /* 0x0000000000007941 */ /* 0x000fea0003800000 */
.L_x_39:
[----:B0-2---:R-:W2:Y:S01]  /*4670*/  LDL.64 R2, [R1] ;  /* 0x0000000001027983 */ /* 0x005ea20000100a00 */
[----:B------:R-:W-:Y:S01]  /*4680*/  ULDC.64 UR4, c[0x0][0x650] ;  /* 0x0001940000047ab9 */ /* 0x000fe20000000a00 */
[----:B------:R0:W-:Y:S01]  /*4690*/  SYNCS.ARRIVE.TRANS64.A1T0 RZ, [R65+UR47], RZ ;  /* 0x000000ff41ff79a7 */ /* 0x0001e2000810002f */
[----:B------:R-:W-:Y:S01]  /*46a0*/  PRMT R0, RZ, 0x7610, R0 ;  /* 0x00007610ff007816 */ /* 0x000fe20000000000 */
[----:B-----5:R-:W-:Y:S02]  /*46b0*/  IMAD.MOV.U32 R19, RZ, RZ, -0x1 ;  /* 0xffffffffff137424 */ /* 0x020fe400078e00ff */
[----:B------:R-:W-:Y:S01]  /*46c0*/  IMAD.MOV.U32 R22, RZ, RZ, -0x1 ;  /* 0xffffffffff167424 */ /* 0x000fe200078e00ff */
[----:B--2---:R-:W-:-:S04]  /*46d0*/  LEA R18, P0, R2, R18, 0x1 ;  /* 0x0000001202127211 */ /* 0x004fc800078008ff */
[----:B------:R-:W-:Y:S01]  /*46e0*/  LEA.HI.X R17, R2, R17, R23, 0x1, P0 ;  /* 0x0000001102117211 */ /* 0x000fe200000f0c17 */
[----:B------:R-:W-:Y:S01]  /*46f0*/  IMAD.MOV.U32 R2, RZ, RZ, -0x1 ;  /* 0xffffffffff027424 */ /* 0x000fe200078e00ff */
[----:B------:R-:W-:-:S04]  /*4700*/  ISETP.GE.U32.AND P0, PT, R18, UR4, PT ;  /* 0x0000000412007c0c */ /* 0x000fc8000bf06070 */
[----:B------:R-:W-:-:S13]  /*4710*/  ISETP.GE.U32.AND.EX P0, PT, R17, UR5, PT, P0 ;  /* 0x0000000511007c0c */ /* 0x000fda000bf06100 */
[----:B0-----:R-:W-:Y:S05]  /*4720*/  @P0 BRA `(.L_x_102) ;  /* 0x0000000400700947 */ /* 0x001fea0003800000 */
[----:B------:R-:W0:Y:S01]  /*4730*/  S2R R10, SR_CTAID.X ;  /* 0x00000000000a7919 */ /* 0x000e220000002500 */
[----:B-1-34-:R-:W1:Y:S01]  /*4740*/  LDC.64 R8, c[0x0][0x628] ;  /* 0x00018a00ff087b82 */ /* 0x01ae620000000a00 */
[----:B------:R-:W-:Y:S01]  /*4750*/  ULDC UR4, c[0x0][0x150] ;  /* 0x0000540000047ab9 */ /* 0x000fe20000000800 */
[----:B------:R-:W-:Y:S01]  /*4760*/  IMAD.MOV.U32 R6, RZ, RZ, R18 ;  /* 0x000000ffff067224 */ /* 0x000fe200078e0012 */
[----:B------:R-:W2:Y:S01]  /*4770*/  S2R R20, SR_CTAID.Y ;  /* 0x0000000000147919 */ /* 0x000ea20000002600 */
[----:B------:R-:W-:-:S04]  /*4780*/  IMAD.MOV.U32 R7, RZ, RZ, R17 ;  /* 0x000000ffff077224 */ /* 0x000fc800078e0011 */
[----:B------:R-:W3:Y:S08]  /*4790*/  LDC R15, c[0x0][0x144] ;  /* 0x00005100ff0f7b82 */ /* 0x000ef00000000800 */
[----:B------:R-:W4:Y:S08]  /*47a0*/  LDC R0, c[0x0][0x630] ;  /* 0x00018c00ff007b82 */ /* 0x000f300000000800 */
[----:B------:R-:W2:Y:S01]  /*47b0*/  LDC.64 R12, c[0x0][0x620] ;  /* 0x00018800ff0c7b82 */ /* 0x000ea20000000a00 */
[----:B-1----:R-:W-:-:S04]  /*47c0*/  ISETP.NE.U32.AND P0, PT, R8, RZ, PT ;  /* 0x000000ff0800720c */ /* 0x002fc80003f05070 */
[----:B------:R-:W-:Y:S02]  /*47d0*/  ISETP.NE.AND.EX P0, PT, R9, RZ, PT, P0 ;  /* 0x000000ff0900720c */ /* 0x000fe40003f05300 */
[----:B0-----:R-:W-:-:S05]  /*47e0*/  I2FP.F32.U32 R2, R10 ;  /* 0x0000000a00027245 */ /* 0x001fca0000201000 */
[----:B------:R-:W-:-:S04]  /*47f0*/  FMUL R2, R2, UR4 ;  /* 0x0000000402027c20 */ /* 0x000fc80008400000 */
[----:B------:R0:W1:Y:S02]  /*4800*/  F2I.U32.TRUNC.NTZ R14, R2 ;  /* 0x00000002000e7305 */ /* 0x000064000020f000 */
[----:B---34-:R-:W-:Y:S05]  /*4810*/  @!P0 BRA `(.L_x_103) ;  /* 0x0000000000288947 */ /* 0x018fea0003800000 */
[----:B------:R-:W3:Y:S02]  /*4820*/  LDC R3, c[0x0][0x634] ;  /* 0x00018d00ff037b82 */ /* 0x000ee40000000800 */
[----:B---3--:R-:W-:-:S05]  /*4830*/  IADD3 R7, P0, R18, R3, RZ ;  /* 0x0000000312077210 */ /* 0x008fca0007f1e0ff */
[----:B------:R-:W-:-:S04]  /*4840*/  IMAD.X R11, RZ, RZ, R17, P0 ;  /* 0x000000ffff0b7224 */ /* 0x000fc800000e0611 */
[----:B0-----:R-:W-:-:S04]  /*4850*/  IMAD.WIDE.U32 R2, R11, R8, RZ ;  /* 0x000000080b027225 */ /* 0x001fc800078e00ff */
[----:B------:R-:W-:-:S04]  /*4860*/  IMAD.WIDE.U32 R4, P0, R7, R9, R2 ;  /* 0x0000000907047225 */ /* 0x000fc80007800002 */
[----:B------:R-:W-:-:S04]  /*4870*/  IMAD.WIDE.U32 R2, R7, R8, RZ ;  /* 0x0000000807027225 */ /* 0x000fc800078e00ff */
[----:B------:R-:W-:Y:S01]  /*4880*/  IMAD.X R7, RZ, RZ, RZ, P0 ;  /* 0x000000ffff077224 */ /* 0x000fe200000e06ff */
[----:B------:R-:W-:Y:S01]  /*4890*/  IADD3 RZ, P0, R3, R4, RZ ;  /* 0x0000000403ff7210 */ /* 0x000fe20007f1e0ff */
[----:B------:R-:W-:-:S04]  /*48a0*/  IMAD.MOV.U32 R6, RZ, RZ, R5 ;  /* 0x000000ffff067224 */ /* 0x000fc800078e0005 */
[----:B------:R-:W-:-:S08]  /*48b0*/  IMAD.WIDE.U32.X R6, R11, R9, R6, P0 ;  /* 0x000000090b067225 */ /* 0x000fd000000e0406 */
.L_x_103:
[----:B------:R-:W3:Y:S01]  /*48c0*/  LDC.64 R26, c[0x0][0x640] ;  /* 0x00019000ff1a7b82 */ /* 0x000ee20000000a00 */
[-C--:B------:R-:W-:Y:S01]  /*48d0*/  SHF.R.U64 R11, R6, R0.reuse, R7 ;  /* 0x00000000060b7219 */ /* 0x080fe20000001207 */
[----:B------:R-:W-:Y:S01]  /*48e0*/  IMAD.MOV.U32 R19, RZ, RZ, R17 ;  /* 0x000000ffff137224 */ /* 0x000fe200078e0011 */
[----:B------:R-:W-:Y:S01]  /*48f0*/  SHF.R.U32.HI R0, RZ, R0, R7 ;  /* 0x00000000ff007219 */ /* 0x000fe20000011607 */
[----:B-1----:R-:W-:Y:S01]  /*4900*/  IMAD.MOV R14, RZ, RZ, -R14 ;  /* 0x000000ffff0e7224 */ /* 0x002fe200078e0a0e */
[----:B------:R-:W-:Y:S01]  /*4910*/  IADD3 R5, P0, RZ, -R11, RZ ;  /* 0x8000000bff057210 */ /* 0x000fe20007f1e0ff */
[----:B------:R-:W-:Y:S01]  /*4920*/  ULDC UR4, c[0x0][0x154] ;  /* 0x0000550000047ab9 */ /* 0x000fe20000000800 */
[----:B------:R-:W-:Y:S01]  /*4930*/  IMAD.MOV.U32 R7, RZ, RZ, 0x1 ;  /* 0x00000001ff077424 */ /* 0x000fe200078e00ff */
[----:B------:R-:W1:Y:S01]  /*4940*/  LDC R4, c[0x0][0x618] ;  /* 0x00018600ff047b82 */ /* 0x000e620000000800 */
[----:B------:R-:W-:Y:S02]  /*4950*/  IMAD R22, R15, R14, R10 ;  /* 0x0000000e0f167224 */ /* 0x000fe400078e020a */
[----:B------:R-:W-:-:S04]  /*4960*/  IMAD.X R3, RZ, RZ, ~R0, P0 ;  /* 0x000000ffff037224 */ /* 0x000fc800000e0e00 */
[-C--:B--2---:R-:W-:Y:S01]  /*4970*/  IMAD R0, R3, R12.reuse, RZ ;  /* 0x0000000c03007224 */ /* 0x084fe200078e02ff */
[----:B------:R-:W2:Y:S01]  /*4980*/  LDC R6, c[0x0][0x608] ;  /* 0x00018200ff067b82 */ /* 0x000ea20000000800 */
[----:B0-----:R-:W-:-:S04]  /*4990*/  IMAD.WIDE.U32 R2, R5, R12, R18 ;  /* 0x0000000c05027225 */ /* 0x001fc800078e0012 */
[----:B------:R-:W-:Y:S01]  /*49a0*/  IMAD R5, R5, R13, R0 ;  /* 0x0000000d05057224 */ /* 0x000fe200078e0200 */
[----:B------:R-:W-:Y:S02]  /*49b0*/  I2FP.F32.U32 R0, R20 ;  /* 0x0000001400007245 */ /* 0x000fe40000201000 */
[----:B------:R-:W0:Y:S01]  /*49c0*/  LDC R24, c[0x0][0x658] ;  /* 0x00019600ff187b82 */ /* 0x000e220000000800 */
[----:B------:R-:W-:Y:S01]  /*49d0*/  IMAD.IADD R3, R3, 0x1, R5 ;  /* 0x0000000103037824 */ /* 0x000fe200078e0205 */
[----:B---3--:R-:W-:Y:S01]  /*49e0*/  ISETP.NE.U32.AND P0, PT, R26, RZ, PT ;  /* 0x000000ff1a00720c */ /* 0x008fe20003f05070 */
[----:B------:R-:W-:Y:S01]  /*49f0*/  FMUL R0, R0, UR4 ;  /* 0x0000000400007c20 */ /* 0x000fe20008400000 */
[----:B------:R-:W-:Y:S02]  /*4a00*/  IMAD.MOV.U32 R5, RZ, RZ, -0x1 ;  /* 0xffffffffff057424 */ /* 0x000fe400078e00ff */
[----:B------:R-:W-:Y:S01]  /*4a10*/  ISETP.NE.AND.EX P0, PT, R27, RZ, PT, P0 ;  /* 0x000000ff1b00720c */ /* 0x000fe20003f05300 */
[----:B------:R3:W4:Y:S01]  /*4a20*/  F2I.U32.TRUNC.NTZ R12, R0 ;  /* 0x00000000000c7305 */ /* 0x000722000020f000 */
[----:B------:R-:W3:Y:S01]  /*4a30*/  LDC R15, c[0x0][0x148] ;  /* 0x00005200ff0f7b82 */ /* 0x000ee20000000800 */
[----:B-1----:R-:W-:-:S02]  /*4a40*/  SHF.R.U64 R10, R2, R4, R3 ;  /* 0x00000004020a7219 */ /* 0x002fc40000001203 */
[----:B------:R-:W-:-:S05]  /*4a50*/  SHF.R.U32.HI R3, RZ, R4, R3 ;  /* 0x00000004ff037219 */ /* 0x000fca0000011603 */
[----:B------:R-:W1:Y:S01]  /*4a60*/  LDC R14, c[0x0][0x600] ;  /* 0x00018000ff0e7b82 */ /* 0x000e620000000800 */
[-CC-:B--2---:R-:W-:Y:S02]  /*4a70*/  SHF.R.U64 R8, R10, R6.reuse, R3.reuse ;  /* 0x000000060a087219 */ /* 0x184fe40000001203 */
[----:B------:R-:W-:-:S05]  /*4a80*/  SHF.R.U32.HI R3, RZ, R6, R3 ;  /* 0x00000006ff037219 */ /* 0x000fca0000011603 */
[----:B------:R-:W2:Y:S01]  /*4a90*/  LDC R21, c[0x0][0x648] ;  /* 0x00019200ff157b82 */ /* 0x000ea20000000800 */
[-CC-:B0-----:R-:W-:Y:S02]  /*4aa0*/  SHF.R.U64 R13, R8, R24.reuse, R3.reuse ;  /* 0x00000018080d7219 */ /* 0x181fe40000001203 */
[-C--:B------:R-:W-:Y:S02]  /*4ab0*/  SHF.L.U32 R5, R5, R24.reuse, RZ ;  /* 0x0000001805057219 */ /* 0x080fe400000006ff */
[-C--:B------:R-:W-:Y:S01]  /*4ac0*/  SHF.R.U32.HI R3, RZ, R24.reuse, R3 ;  /* 0x00000018ff037219 */ /* 0x080fe20000011603 */
[----:B------:R-:W-:Y:S01]  /*4ad0*/  IMAD.MOV.U32 R2, RZ, RZ, R13 ;  /* 0x000000ffff027224 */ /* 0x000fe200078e000d */
[----:B------:R-:W-:Y:S01]  /*4ae0*/  SHF.L.U32 R24, R7, R24, RZ ;  /* 0x0000001807187219 */ /* 0x000fe200000006ff */
[----:B------:R-:W0:Y:S01]  /*4af0*/  LDC R25, c[0x0][0x638] ;  /* 0x00018e00ff197b82 */ /* 0x000e220000000800 */
[----:B------:R-:W-:-:S07]  /*4b00*/  LOP3.LUT R19, RZ, R5, RZ, 0x33, !PT ;  /* 0x00000005ff137212 */ /* 0x000fce00078e33ff */
[----:B------:R-:W0:Y:S01]  /*4b10*/  LDC R28, c[0x0][0x610] ;  /* 0x00018400ff1c7b82 */ /* 0x000e220000000800 */
[----:B----4-:R-:W-:Y:S05]  /*4b20*/  @!P0 BRA `(.L_x_104) ;  /* 0x0000000000288947 */ /* 0x010fea0003800000 */
[----:B---3--:R-:W3:Y:S02]  /*4b30*/  LDC R0, c[0x0][0x64c] ;  /* 0x00019300ff007b82 */ /* 0x008ee40000000800 */
        /* <DEDUP_REMOVED lines=9> */
.L_x_104:
[----:B------:R-:W4:Y:S01]  /*4bd0*/  LDC R4, c[0x0][0x65c] ;  /* 0x00019700ff047b82 */ /* 0x000f220000000800 */
[----:B--23--:R-:W-:Y:S01]  /*4be0*/  SHF.R.U64 R0, R2, R21, R3 ;  /* 0x0000001502007219 */ /* 0x00cfe20000001203 */
[----:B-1----:R-:W-:Y:S01]  /*4bf0*/  VIADD R3, R14, 0xffffffff ;  /* 0xffffffff0e037836 */ /* 0x002fe20000000000 */
[----:B------:R-:W-:Y:S01]  /*4c00*/  LOP3.LUT R19, R8, R19, RZ, 0xc0, !PT ;  /* 0x0000001308137212 */ /* 0x000fe200078ec0ff */
[----:B------:R-:W-:Y:S02]  /*4c10*/  IMAD.MOV R12, RZ, RZ, -R12 ;  /* 0x000000ffff0c7224 */ /* 0x000fe400078e0a0c */
[----:B------:R-:W-:Y:S01]  /*4c20*/  IMAD.MOV R2, RZ, RZ, -R0 ;  /* 0x000000ffff027224 */ /* 0x000fe200078e0a00 */
[----:B------:R-:W-:Y:S01]  /*4c30*/  LOP3.LUT R3, R10, R3, RZ, 0xc0, !PT ;  /* 0x000000030a037212 */ /* 0x000fe200078ec0ff */
[----:B------:R-:W-:Y:S02]  /*4c40*/  IMAD R19, R24, R0, R19 ;  /* 0x0000000018137224 */ /* 0x000fe400078e0213 */
[----:B0-----:R-:W-:-:S04]  /*4c50*/  IMAD R0, R2, R25, R13 ;  /* 0x0000001902007224 */ /* 0x001fc800078e020d */
[----:B------:R-:W-:Y:S01]  /*4c60*/  IMAD R2, R0, R14, R3 ;  /* 0x0000000e00027224 */ /* 0x000fe200078e0203 */
[----:B----4-:R-:W-:Y:S01]  /*4c70*/  ISETP.NE.AND P0, PT, R4, 0x1, PT ;  /* 0x000000010400780c */ /* 0x010fe20003f05270 */
[----:B------:R-:W-:-:S05]  /*4c80*/  IMAD.MOV.U32 R4, RZ, RZ, 0x1 ;  /* 0x00000001ff047424 */ /* 0x000fca00078e00ff */
[----:B------:R-:W-:-:S07]  /*4c90*/  PRMT R0, R4, 0x7610, R0 ;  /* 0x0000761004007816 */ /* 0x000fce0000000000 */
[----:B------:R-:W-:-:S04]  /*4ca0*/  @P0 IMAD R22, R15, R12, R20 ;  /* 0x0000000c0f160224 */ /* 0x000fc800078e0214 */
[----:B------:R-:W-:-:S05]  /*4cb0*/  IMAD R19, R19, R28, R22 ;  /* 0x0000001c13137224 */ /* 0x000fca00078e0216 */
[----:B------:R-:W-:Y:S02]  /*4cc0*/  SEL R22, R2, R19, !P0 ;  /* 0x0000001302167207 */ /* 0x000fe40004000000 */
[----:B------:R-:W-:Y:S01]  /*4cd0*/  SEL R19, R19, R2, !P0 ;  /* 0x0000000213137207 */ /* 0x000fe20004000000 */
[----:B------:R-:W-:-:S07]  /*4ce0*/  IMAD.MOV.U32 R2, RZ, RZ, R11 ;  /* 0x000000ffff027224 */ /* 0x000fce00078e000b */
.L_x_102:
[----:B------:R-:W-:Y:S02]  /*4cf0*/  LOP3.LUT P0, RZ, R0, 0xff, RZ, 0xc0, !PT ;  /* 0x000000ff00ff7812 */ /* 0x000fe4000780c0ff */
[----:B------:R-:W-:-:S11]  /*4d00*/  LOP3.LUT R73, R73, 0x1, RZ, 0x3c, !PT ;  /* 0x0000000149497812 */ /* 0x000fd600078e3cff */
[----:B------:R-:W-:Y:S05]  /*4d10*/  @P0 BRA `(.L_x_105) ;  /* 0xffffffc800c00947 */ /* 0x000fea000383ffff */
[----:B------:R-:W-:Y:S05]  /*4d20*/  EXIT ;  /* 0x000000000000794d */ /* 0x000fea0003800000 */
.L_x_18:
[----:B------:R-:W-:-:S08]  /*4d30*/  ISETP.NE.AND P0, PT, R5, RZ, PT ;  /* 0x000000ff0500720c */ /* 0x000fd00003f05270 */
[----:B0-2---:R-:W0:-:S00]  /*4d40*/  USETMAXREG.DEALLOC.CTAPOOL 0x28 ;  /* 0x00000028000079c8 */ /* 0x005e0000080e0500 */
[----:B------:R-:W-:Y:S05]  /*4d50*/  @P0 EXIT ;  /* 0x000000000000094d */ /* 0x000fea0003800000 */
[----:B0-----:R-:W-:Y:S01]  /*4d60*/  LOP3.LUT P0, RZ, R8, 0xff, RZ, 0xc0, !PT ;  /* 0x000000ff08ff7812 */ /* 0x001fe2000780c0ff */
[----:B------:R-:W-:Y:S02]  /*4d70*/  IMAD.MOV.U32 R0, RZ, RZ, 0x1 ;  /* 0x00000001ff007424 */ /* 0x000fe400078e00ff */
[----:B------:R-:W-:-:S10]  /*4d80*/  IMAD.MOV.U32 R8, RZ, RZ, RZ ;  /* 0x000000ffff087224 */ /* 0x000fd400078e00ff */
[----:B------:R-:W-:Y:S05]  /*4d90*/  @!P0 BRA `(.L_x_106) ;  /* 0x0000000c003c8947 */ /* 0x000fea0003800000 */
[----:B------:R-:W0:Y:S01]  /*4da0*/  S2UR UR8, SR_CgaCtaId ;  /* 0x00000000000879c3 */ /* 0x000e220000008800 */
[----:B------:R-:W-:Y:S01]  /*4db0*/  LOP3.LUT P0, RZ, R4, 0x1f, RZ, 0xc0, !PT ;  /* 0x0000001f04ff7812 */ /* 0x000fe2000780c0ff */
[----:B------:R-:W-:Y:S01]  /*4dc0*/  ULDC UR5, c[0x0][0x658] ;  /* 0x0001960000057ab9 */ /* 0x000fe20000000800 */
[----:B------:R-:W-:Y:S01]  /*4dd0*/  UMOV UR6, 0xffffffff ;  /* 0xffffffff00067882 */ /* 0x000fe20000000000 */
[----:B------:R-:W-:Y:S01]  /*4de0*/  BSSY B0, `(.L_x_106) ;  /* 0x00000ca000007945 */ /* 0x000fe20003800000 */
[----:B------:R-:W-:Y:S01]  /*4df0*/  USHF.L.U32 UR6, UR6, UR5, URZ ;  /* 0x0000000506067299 */ /* 0x000fe2000800063f */
[C---:B------:R-:W-:Y:S01]  /*4e00*/  ISETP.NE.AND P2, PT, R3.reuse, RZ, PT ;  /* 0x000000ff0300720c */ /* 0x040fe20003f45270 */
[----:B------:R-:W-:Y:S01]  /*4e10*/  IMAD.MOV.U32 R9, RZ, RZ, 0x1 ;  /* 0x00000001ff097424 */ /* 0x000fe200078e00ff */
[----:B------:R-:W-:Y:S01]  /*4e20*/  ISETP.NE.OR P0, PT, R3, RZ, !P0 ;  /* 0x000000ff0300720c */ /* 0x000fe20004705670 */
[----:B------:R-:W-:Y:S01]  /*4e30*/  IMAD.MOV.U32 R0, RZ, RZ, 0x1 ;  /* 0x00000001ff007424 */ /* 0x000fe200078e00ff */
[----:B------:R-:W-:Y:S01]  /*4e40*/  LOP3.LUT R6, R16, 0x2, RZ, 0xfc, !PT ;  /* 0x0000000210067812 */ /* 0x000fe200078efcff */
[----:B------:R-:W-:Y:S01]  /*4e50*/  IMAD.MOV.U32 R8, RZ, RZ, RZ ;  /* 0x000000ffff087224 */ /* 0x000fe200078e00ff */
[----:B------:R-:W-:Y:S01]  /*4e60*/  ULDC UR4, c[0x0][0x600] ;  /* 0x0001800000047ab9 */ /* 0x000fe20000000800 */
[----:B------:R-:W-:Y:S01]  /*4e70*/  UMOV UR7, 0x1 ;  /* 0x0000000100077882 */ /* 0x000fe20000000000 */
[----:B------:R-:W-:-:S02]  /*4e80*/  UIADD3 UR22, UR40, 0x1, URZ ;  /* 0x0000000128167890 */ /* 0x000fc4000fffe03f */
[----:B------:R-:W-:Y:S02]  /*4e90*/  UIADD3 UR15, UR4, -0x1, URZ ;  /* 0xffffffff040f7890 */ /* 0x000fe4000fffe03f */
[----:B------:R-:W-:Y:S02]  /*4ea0*/  USHF.L.U32 UR17, UR7, UR5, URZ ;  /* 0x0000000507117299 */ /* 0x000fe4000800063f */
[----:B------:R-:W-:Y:S01]  /*4eb0*/  ULOP3.LUT UR16, URZ, UR6, URZ, 0x33, !UPT ;  /* 0x000000063f107292 */ /* 0x000fe2000f8e333f */
[----:B------:R-:W-:Y:S01]  /*4ec0*/  ULDC.64 UR20, c[0x0][0x198] ;  /* 0x0000660000147ab9 */ /* 0x000fe20000000a00 */
[----:B0-----:R-:W-:-:S10]  /*4ed0*/  IMAD.U32 R7, RZ, RZ, UR8 ;  /* 0x00000008ff077e24 */ /* 0x001fd4000f8e00ff */
.L_x_118:
[----:B------:R-:W-:-:S03]  /*4ee0*/  UMOV UR4, 0xffffffff ;  /* 0xffffffff00047882 */ /* 0x000fc60000000000 */
[----:B------:R-:W-:Y:S05]  /*4ef0*/  BRA.DIV UR4, `(.L_x_107) ;  /* 0x0000001604607947 */ /* 0x000fea000b800000 */
[----:B------:R-:W-:-:S13]  /*4f00*/  ELECT P6, URZ, PT ;  /* 0x00000000003f782f */ /* 0x000fda00038c0000 */
.L_x_141:
[----:B------:R-:W0:Y:S01]  /*4f10*/  LDC R3, c[0x0][0x28c] ;  /* 0x0000a300ff037b82 */ /* 0x000e220000000800 */
[----:B------:R-:W-:Y:S01]  /*4f20*/  BSSY B1, `(.L_x_108) ;  /* 0x000003c000017945 */ /* 0x000fe20003800000 */
[----:B0-----:R-:W-:-:S13]  /*4f30*/  ISETP.LT.OR P6, PT, R3, 0x1, !P6 ;  /* 0x000000010300780c */ /* 0x001fda00077c1670 */
[----:B------:R-:W-:Y:S05]  /*4f40*/  @P6 BRA `(.L_x_109) ;  /* 0x0000000000e46947 */ /* 0x000fea0003800000 */
[----:B------:R-:W-:Y:S02]  /*4f50*/  IMAD R7, R19, 0x4, R7 ;  /* 0x0000000413077824 */ /* 0x000fe400078e0207 */
[----:B------:R-:W-:Y:S02]  /*4f60*/  IMAD.SHL.U32 R22, R22, 0x40, RZ ;  /* 0x0000004016167824 */ /* 0x000fe400078e00ff */
[----:B------:R-:W-:Y:S02]  /*4f70*/  IMAD.MOV.U32 R14, RZ, RZ, RZ ;  /* 0x000000ffff0e7224 */ /* 0x000fe400078e00ff */
[----:B------:R-:W-:Y:S02]  /*4f80*/  IMAD.U32 R15, RZ, RZ, UR22 ;  /* 0x00000016ff0f7e24 */ /* 0x000fe4000f8e00ff */
[----:B------:R-:W-:Y:S02]  /*4f90*/  IMAD.MOV.U32 R3, RZ, RZ, R0 ;  /* 0x000000ffff037224 */ /* 0x000fe400078e0000 */
[----:B------:R-:W-:-:S02]  /*4fa0*/  IMAD.MOV.U32 R4, RZ, RZ, R8 ;  /* 0x000000ffff047224 */ /* 0x000fc400078e0008 */
[----:B------:R-:W-:-:S07]  /*4fb0*/  IMAD.SHL.U32 R11, R7, 0x10, RZ ;  /* 0x00000010070b7824 */ /* 0x000fce00078e00ff */
.L_x_113:
[----:B------:R-:W0:Y:S01]  /*4fc0*/  S2UR UR4, SR_CgaCtaId ;  /* 0x00000000000479c3 */ /* 0x000e220000008800 */
[----:B------:R-:W-:Y:S02]  /*4fd0*/  MOV R10, 0x400 ;  /* 0x00000400000a7802 */ /* 0x000fe40000000f00 */
[----:B------:R-:W-:Y:S01]  /*4fe0*/  SHF.L.U32 R5, R3, 0x1f, RZ ;  /* 0x0000001f03057819 */ /* 0x000fe200000006ff */
[----:B0-----:R-:W-:-:S05]  /*4ff0*/  IMAD.U32 R7, RZ, RZ, UR4 ;  /* 0x00000004ff077e24 */ /* 0x001fca000f8e00ff */
[----:B------:R-:W-:Y:S02]  /*5000*/  LEA R13, R7, R10, 0x18 ;  /* 0x0000000a070d7211 */ /* 0x000fe400078ec0ff */
[----:B------:R-:W0:Y:S03]  /*5010*/  @!P2 LDC R10, c[0x0][0x500] ;  /* 0x00014000ff0aab82 */ /* 0x000e260000000800 */
[----:B------:R-:W-:-:S04]  /*5020*/  IMAD R12, R4, 0x8, R13 ;  /* 0x00000008040c7824 */ /* 0x000fc800078e020d */
[----:B------:R-:W1:Y:S02]  /*5030*/  SYNCS.PHASECHK.TRANS64.TRYWAIT P1, [R12+URZ+0x70], R5 ;  /* 0x000070050c0075a7 */ /* 0x000e64000802017f */
[----:B-1----:R-:W-:Y:S05]  /*5040*/  @!P1 BRA `(.L_x_110) ;  /* 0x00000014002c9947 */ /* 0x002fea0003800000 */
.L_x_142:
[----:B-1----:R-:W-:Y:S01]  /*5050*/  PRMT R5, R6, 0x9910, RZ ;  /* 0x0000991006057816 */ /* 0x002fe200000000ff */
[----:B0-----:R0:W-:Y:S03]  /*5060*/  @!P2 SYNCS.ARRIVE.TRANS64 RZ, [R12+URZ], R10 ;  /* 0x0000000a0cffa9a7 */ /* 0x0011e6000800003f */
[----:B------:R-:W-:-:S13]  /*5070*/  ISETP.NE.AND P1, PT, R5, 0x2, PT ;  /* 0x000000020500780c */ /* 0x000fda0003f25270 */
[----:B0-----:R-:W-:Y:S05]  /*5080*/  @P1 BRA `(.L_x_111) ;  /* 0x0000000000041947 */ /* 0x001fea0003800000 */
[----:B------:R-:W-:Y:S01]  /*5090*/  BPT.TRAP 0x1 ;  /* 0x000000040000795c */ /* 0x000fe20000300000 */
.L_x_111:
[----:B------:R-:W-:Y:S05]  /*50a0*/  @P0 BRA `(.L_x_112) ;  /* 0x0000000000040947 */ /* 0x000fea0003800000 */
[----:B------:R-:W-:Y:S01]  /*50b0*/  BPT.TRAP 0x1 ;  /* 0x000000040000795c */ /* 0x000fe20000300000 */
.L_x_112:
[----:B------:R-:W-:Y:S01]  /*50c0*/  IMAD R5, R4, 0x4, R7 ;  /* 0x0000000404057824 */ /* 0x000fe200078e0207 */
[----:B------:R-:W-:Y:S01]  /*50d0*/  R2UR UR9, R12 ;  /* 0x000000000c0972ca */ /* 0x000fe200000e0000 */
[----:B------:R-:W-:Y:S01]  /*50e0*/  VIADD R15, R15, 0xffffffff ;  /* 0xffffffff0f0f7836 */ /* 0x000fe20000000000 */
[----:B------:R-:W-:Y:S01]  /*50f0*/  UIADD3 UR4, UP0, UR20, 0xf0, URZ ;  /* 0x000000f014047890 */ /* 0x000fe2000ff1e03f */
[----:B------:R-:W-:Y:S01]  /*5100*/  IMAD.SHL.U32 R5, R5, 0x400, RZ ;  /* 0x0000040005057824 */ /* 0x000fe200078e00ff */
[----:B------:R-:W-:Y:S01]  /*5110*/  R2UR UR11, R11 ;  /* 0x000000000b0b72ca */ /* 0x000fe200000e0000 */
[----:B------:R-:W-:Y:S01]  /*5120*/  UIADD3 UR24, UP1, UR20, 0x1f0, URZ ;  /* 0x000001f014187890 */ /* 0x000fe2000ff3e03f */
[----:B------:R-:W-:Y:S01]  /*5130*/  R2UR UR10, R14 ;  /* 0x000000000e0a72ca */ /* 0x000fe200000e0000 */
[--C-:B------:R-:W-:Y:S01]  /*5140*/  IMAD R5, R5, 0x2, R13.reuse ;  /* 0x0000000205057824 */ /* 0x100fe200078e020d */
[----:B------:R-:W-:Y:S01]  /*5150*/  R2UR UR12, R2 ;  /* 0x00000000020c72ca */ /* 0x000fe200000e0000 */
[----:B------:R-:W-:Y:S01]  /*5160*/  IMAD R13, R4, 0x2000, R13 ;  /* 0x00002000040d7824 */ /* 0x000fe200078e020d */
[----:B------:R-:W-:Y:S01]  /*5170*/  R2UR UR18, R22 ;  /* 0x00000000161272ca */ /* 0x000fe200000e0000 */
[----:B------:R-:W-:Y:S01]  /*5180*/  VIADD R4, R4, 0x1 ;  /* 0x0000000104047836 */ /* 0x000fe20000000000 */
[----:B------:R-:W-:Y:S01]  /*5190*/  R2UR UR5, R5 ;  /* 0x00000000050572ca */ /* 0x000fe200000e0000 */
[----:B------:R-:W-:Y:S01]  /*51a0*/  UIADD3.X UR25, URZ, UR21, URZ, UP1, !UPT ;  /* 0x000000153f197290 */ /* 0x000fe20008ffe43f */
[----:B------:R-:W-:Y:S01]  /*51b0*/  R2UR UR8, R13 ;  /* 0x000000000d0872ca */ /* 0x000fe200000e0000 */
[----:B------:R-:W-:Y:S01]  /*51c0*/  UMOV UR19, 0xf0000 ;  /* 0x000f000000137882 */ /* 0x000fe20000000000 */
[----:B------:R-:W-:Y:S01]  /*51d0*/  ISETP.GT.AND P3, PT, R15, 0x1, PT ;  /* 0x000000010f00780c */ /* 0x000fe20003f64270 */
[----:B------:R-:W-:Y:S01]  /*51e0*/  UMOV UR6, 0x0 ;  /* 0x0000000000067882 */ /* 0x000fe20000000000 */
[----:B------:R-:W-:Y:S01]  /*51f0*/  UMOV UR7, 0x10000000 ;  /* 0x1000000000077882 */ /* 0x000fe20000000000 */
[----:B------:R-:W-:Y:S01]  /*5200*/  ISETP.NE.AND P1, PT, R4, 0xe, PT ;  /* 0x0000000e0400780c */ /* 0x000fe20003f25270 */
[----:B------:R-:W-:-:S03]  /*5210*/  VIADD R14, R14, 0x40 ;  /* 0x000000400e0e7836 */ /* 0x000fc60000000000 */
[----:B------:R-:W-:Y:S02]  /*5220*/  SEL R10, RZ, 0x1, P1 ;  /* 0x00000001ff0a7807 */ /* 0x000fe40000800000 */
[----:B------:R-:W-:Y:S01]  /*5230*/  UIADD3 UR13, UR5, 0x200, URZ ;  /* 0x00000200050d7890 */ /* 0x000fe2000fffe03f */
[----:B------:R-:W-:Y:S01]  /*5240*/  SEL R4, R4, RZ, P1 ;  /* 0x000000ff04047207 */ /* 0x000fe20000800000 */
[----:B------:R-:W-:Y:S01]  /*5250*/  UIADD3.X UR5, URZ, UR21, URZ, UP0, !UPT ;  /* 0x000000153f057290 */ /* 0x000fe200087fe43f */
[----:B------:R-:W-:Y:S01]  /*5260*/  LOP3.LUT R3, R3, R10, RZ, 0x3c, !PT ;  /* 0x0000000a03037212 */ /* 0x000fe200078e3cff */
[----:B------:R-:W-:-:S03]  /*5270*/  UIADD3 UR14, UR8, 0x1c200, URZ ;  /* 0x0001c200080e7890 */ /* 0x000fc6000fffe03f */
[----:B------:R-:W-:-:S04]  /*5280*/  UMOV UR8, UR13 ;  /* 0x0000000d00087c82 */ /* 0x000fc80008000000 */
[----:B------:R0:W-:Y:S02]  /*5290*/  UTMALDG.3D.MULTICAST [UR8], [UR4], UR19, desc[UR6] ;  /* 0x00000608040073b4 */ /* 0x0001e40008011813 */
[----:B0-----:R-:W-:Y:S01]  /*52a0*/  UMOV UR8, UR14 ;  /* 0x0000000e00087c82 */ /* 0x001fe20008000000 */
[----:B------:R-:W-:Y:S02]  /*52b0*/  UMOV UR11, UR18 ;  /* 0x00000012000b7c82 */ /* 0x000fe40008000000 */
[----:B------:R0:W-:Y:S02]  /*52c0*/  UTMALDG.3D [UR8], [UR24], desc[UR6] ;  /* 0x00000608180075b4 */ /* 0x0001e40008011000 */
[----:B0-----:R-:W-:Y:S05]  /*52d0*/  @P3 BRA `(.L_x_113) ;  /* 0xfffffffc00383947 */ /* 0x001fea000383ffff */
.L_x_109:
[----:B------:R-:W-:Y:S05]  /*52e0*/  BSYNC B1 ;  /* 0x0000000000017941 */ /* 0x000fea0003800000 */
.L_x_108:
[----:B------:R-:W2:Y:S01]  /*52f0*/  LDL.64 R12, [R1] ;  /* 0x00000000010c7983 */ /* 0x000ea20000100a00 */
[----:B------:R-:W-:Y:S01]  /*5300*/  LOP3.LUT P4, RZ, R9, 0xff, RZ, 0xc0, !PT ;  /* 0x000000ff09ff7812 */ /* 0x000fe2000788c0ff */
[----:B------:R-:W-:Y:S01]  /*5310*/  VIADD R8, R8, UR40 ;  /* 0x0000002808087c36 */ /* 0x000fe20008000000 */
[----:B------:R-:W-:Y:S01]  /*5320*/  ULDC.64 UR4, c[0x0][0x650] ;  /* 0x0001940000047ab9 */ /* 0x000fe20000000a00 */
[----:B------:R-:W-:Y:S01]  /*5330*/  IMAD.U32 R5, RZ, RZ, UR40 ;  /* 0x00000028ff057e24 */ /* 0x000fe2000f8e00ff */
[----:B------:R-:W-:Y:S01]  /*5340*/  UISETP.GE.U32.AND UP0, UPT, UR40, 0xe, UPT ;  /* 0x0000000e2800788c */ /* 0x000fe2000bf06070 */
[----:B------:R-:W-:Y:S01]  /*5350*/  BSSY B1, `(.L_x_114) ;  /* 0x0000070000017945 */ /* 0x000fe20003800000 */
[----:B------:R-:W-:Y:S01]  /*5360*/  SHF.R.U32.HI R2, RZ, 0x1, R8 ;  /* 0x00000001ff027819 */ /* 0x000fe20000011608 */
[----:B------:R-:W-:Y:S01]  /*5370*/  IMAD.MOV.U32 R19, RZ, RZ, -0x1 ;  /* 0xffffffffff137424 */ /* 0x000fe200078e00ff */
[----:B------:R-:W-:Y:S01]  /*5380*/  ISETP.GT.U32.AND P1, PT, R8, 0xd, PT ;  /* 0x0000000d0800780c */ /* 0x000fe20003f24070 */
[----:B------:R-:W-:Y:S01]  /*5390*/  IMAD.MOV.U32 R22, RZ, RZ, -0x1 ;  /* 0xffffffffff167424 */ /* 0x000fe200078e00ff */
[----:B------:R-:W-:Y:S01]  /*53a0*/  PLOP3.LUT P3, PT, PT, PT, UP0, 0x80, 0x0 ;  /* 0x000000000000781c */ /* 0x000fe20003f6f008 */
[----:B------:R-:W-:Y:S01]  /*53b0*/  IMAD.WIDE.U32 R2, R2, -0x6db6db6d, RZ ;  /* 0x9249249302027825 */ /* 0x000fe200078e00ff */
[----:B------:R-:W-:Y:S01]  /*53c0*/  ISETP.LT.U32.AND P1, PT, R5, 0xe, P1 ;  /* 0x0000000e0500780c */ /* 0x000fe20000f21070 */
[----:B------:R-:W0:Y:S01]  /*53d0*/  @P4 S2R R7, SR_CgaCtaId ;  /* 0x0000000000074919 */ /* 0x000e220000008800 */
[----:B------:R-:W-:Y:S01]  /*53e0*/  @P4 MOV R4, 0x400 ;  /* 0x0000040000044802 */ /* 0x000fe20000000f00 */
[----:B------:R-:W-:Y:S01]  /*53f0*/  IMAD.MOV.U32 R2, RZ, RZ, -0x1 ;  /* 0xffffffffff027424 */ /* 0x000fe200078e00ff */
[----:B------:R-:W-:-:S02]  /*5400*/  SHF.R.U32.HI R5, RZ, 0x2, R3 ;  /* 0x00000002ff057819 */ /* 0x000fc40000011603 */
[----:B------:R-:W-:Y:S02]  /*5410*/  SEL R3, RZ, 0x1, !P1 ;  /* 0x00000001ff037807 */ /* 0x000fe40004800000 */
[----:B------:R-:W-:Y:S01]  /*5420*/  PRMT R9, RZ, 0x7610, R9 ;  /* 0x00007610ff097816 */ /* 0x000fe20000000009 */
[----:B------:R-:W-:Y:S01]  /*5430*/  IMAD R8, R5, -0xe, R8 ;  /* 0xfffffff205087824 */ /* 0x000fe200078e0208 */
[----:B------:R-:W-:Y:S02]  /*5440*/  LOP3.LUT R0, R0, R3, RZ, 0x3c, !PT ;  /* 0x0000000300007212 */ /* 0x000fe400078e3cff */
[----:B------:R-:W-:Y:S02]  /*5450*/  PRMT R3, RZ, 0x7610, R3 ;  /* 0x00007610ff037816 */ /* 0x000fe40000000003 */
[----:B------:R-:W-:Y:S02]  /*5460*/  @P3 LOP3.LUT R0, R0, 0x1, R5, 0x78, !PT ;  /* 0x0000000100003812 */ /* 0x000fe400078e7805 */
[----:B0-----:R-:W-:-:S04]  /*5470*/  @P4 LEA R4, R7, R4, 0x18 ;  /* 0x0000000407044211 */ /* 0x001fc800078ec0ff */
[----:B------:R0:W-:Y:S01]  /*5480*/  @P4 SYNCS.ARRIVE.TRANS64.A1T0 RZ, [R4+URZ+0x118], RZ ;  /* 0x000118ff04ff49a7 */ /* 0x0001e2000810003f */
[----:B--2---:R-:W-:-:S04]  /*5490*/  IADD3 R18, P4, R18, R12, RZ ;  /* 0x0000000c12127210 */ /* 0x004fc80007f9e0ff */
[----:B------:R-:W-:Y:S01]  /*54a0*/  ISETP.GE.U32.AND P1, PT, R18, UR4, PT ;  /* 0x0000000412007c0c */ /* 0x000fe2000bf26070 */
[----:B------:R-:W-:-:S05]  /*54b0*/  IMAD.X R17, R17, 0x1, R23, P4 ;  /* 0x0000000111117824 */ /* 0x000fca00020e0617 */
[----:B------:R-:W-:-:S13]  /*54c0*/  ISETP.GE.U32.AND.EX P1, PT, R17, UR5, PT, P1 ;  /* 0x0000000511007c0c */ /* 0x000fda000bf26110 */
[----:B0-----:R-:W-:Y:S05]  /*54d0*/  @P1 BRA `(.L_x_115) ;  /* 0x00000004005c1947 */ /* 0x001fea0003800000 */
[----:B------:R-:W0:Y:S01]  /*54e0*/  S2R R12, SR_CTAID.X ;  /* 0x00000000000c7919 */ /* 0x000e220000002500 */
[----:B------:R-:W-:Y:S01]  /*54f0*/  ULDC.64 UR4, c[0x0][0x628] ;  /* 0x00018a0000047ab9 */ /* 0x000fe20000000a00 */
[----:B------:R-:W1:Y:S01]  /*5500*/  LDC R13, c[0x0][0x144] ;  /* 0x00005100ff0d7b82 */ /* 0x000e620000000800 */
[----:B------:R-:W-:Y:S01]  /*5510*/  ISETP.NE.U32.AND P1, PT, RZ, UR4, PT ;  /* 0x00000004ff007c0c */ /* 0x000fe2000bf25070 */
[----:B------:R-:W2:Y:S01]  /*5520*/  S2R R10, SR_CTAID.Y ;  /* 0x00000000000a7919 */ /* 0x000ea20000002600 */
[----:B------:R-:W-:Y:S01]  /*5530*/  ULDC UR7, c[0x0][0x630] ;  /* 0x00018c0000077ab9 */ /* 0x000fe20000000800 */
[----:B------:R-:W-:Y:S01]  /*5540*/  ULDC UR8, c[0x0][0x150] ;  /* 0x0000540000087ab9 */ /* 0x000fe20000000800 */
[----:B------:R-:W-:Y:S01]  /*5550*/  ISETP.NE.AND.EX P1, PT, RZ, UR5, PT, P1 ;  /* 0x00000005ff007c0c */ /* 0x000fe2000bf25310 */
[----:B------:R-:W-:Y:S02]  /*5560*/  IMAD.MOV.U32 R2, RZ, RZ, R18 ;  /* 0x000000ffff027224 */ /* 0x000fe400078e0012 */
[----:B------:R-:W-:Y:S01]  /*5570*/  IMAD.MOV.U32 R3, RZ, RZ, R17 ;  /* 0x000000ffff037224 */ /* 0x000fe200078e0011 */
[----:B0-----:R-:W-:-:S09]  /*5580*/  I2FP.F32.U32 R14, R12 ;  /* 0x0000000c000e7245 */ /* 0x001fd20000201000 */
[----:B------:R-:W-:Y:S05]  /*5590*/  @!P1 BRA `(.L_x_116) ;  /* 0x0000000000289947 */ /* 0x000fea0003800000 */
[----:B------:R-:W-:Y:S02]  /*55a0*/  ULDC UR6, c[0x0][0x634] ;  /* 0x00018d0000067ab9 */ /* 0x000fe40000000800 */
[----:B------:R-:W-:-:S05]  /*55b0*/  IADD3 R3, P1, R18, UR6, RZ ;  /* 0x0000000612037c10 */ /* 0x000fca000ff3e0ff */
[----:B------:R-:W-:-:S04]  /*55c0*/  IMAD.X R11, RZ, RZ, R17, P1 ;  /* 0x000000ffff0b7224 */ /* 0x000fc800008e0611 */
[----:B------:R-:W-:-:S04]  /*55d0*/  IMAD.WIDE.U32 R4, R11, UR4, RZ ;  /* 0x000000040b047c25 */ /* 0x000fc8000f8e00ff */
[----:B------:R-:W-:-:S04]  /*55e0*/  IMAD.WIDE.U32 R4, P1, R3, UR5, R4 ;  /* 0x0000000503047c25 */ /* 0x000fc8000f820004 */
[----:B------:R-:W-:-:S04]  /*55f0*/  IMAD.WIDE.U32 R2, R3, UR4, RZ ;  /* 0x0000000403027c25 */ /* 0x000fc8000f8e00ff */
[----:B------:R-:W-:Y:S01]  /*5600*/  IMAD.MOV.U32 R2, RZ, RZ, R5 ;  /* 0x000000ffff027224 */ /* 0x000fe200078e0005 */
[----:B------:R-:W-:Y:S01]  /*5610*/  IADD3 RZ, P3, R3, R4, RZ ;  /* 0x0000000403ff7210 */ /* 0x000fe20007f7e0ff */
[----:B------:R-:W-:-:S04]  /*5620*/  IMAD.X R3, RZ, RZ, RZ, P1 ;  /* 0x000000ffff037224 */ /* 0x000fc800008e06ff */
[----:B------:R-:W-:-:S08]  /*5630*/  IMAD.WIDE.U32.X R2, R11, UR5, R2, P3 ;  /* 0x000000050b027c25 */ /* 0x000fd000098e0402 */
.L_x_116:
[----:B------:R-:W-:Y:S01]  /*5640*/  FMUL R14, R14, UR8 ;  /* 0x000000080e0e7c20 */ /* 0x000fe20008400000 */
[--C-:B------:R-:W-:Y:S01]  /*5650*/  SHF.R.U64 R11, R2, UR7, R3.reuse ;  /* 0x00000007020b7c19 */ /* 0x100fe20008001203 */
[----:B------:R-:W-:Y:S01]  /*5660*/  ULDC.64 UR4, c[0x0][0x620] ;  /* 0x0001880000047ab9 */ /* 0x000fe20000000a00 */
[----:B------:R-:W-:Y:S01]  /*5670*/  SHF.R.U32.HI R2, RZ, UR7, R3 ;  /* 0x00000007ff027c19 */ /* 0x000fe20008011603 */
[----:B------:R-:W-:Y:S01]  /*5680*/  IMAD.MOV.U32 R3, RZ, RZ, R17 ;  /* 0x000000ffff037224 */ /* 0x000fe200078e0011 */
[----:B------:R-:W-:Y:S01]  /*5690*/  IADD3 R15, P1, RZ, -R11, RZ ;  /* 0x8000000bff0f7210 */ /* 0x000fe20007f3e0ff */
[----:B------:R-:W0:Y:S01]  /*56a0*/  F2I.U32.TRUNC.NTZ R14, R14 ;  /* 0x0000000e000e7305 */ /* 0x000e22000020f000 */
[----:B------:R-:W-:-:S03]  /*56b0*/  ULDC.64 UR6, c[0x0][0x640] ;  /* 0x0001900000067ab9 */ /* 0x000fc60000000a00 */
[----:B------:R-:W-:Y:S01]  /*56c0*/  IMAD.X R2, RZ, RZ, ~R2, P1 ;  /* 0x000000ffff027224 */ /* 0x000fe200008e0e02 */
[----:B------:R-:W-:-:S03]  /*56d0*/  ISETP.NE.U32.AND P1, PT, RZ, UR6, PT ;  /* 0x00000006ff007c0c */ /* 0x000fc6000bf25070 */
[----:B------:R-:W-:Y:S01]  /*56e0*/  IMAD R2, R2, UR4, RZ ;  /* 0x0000000402027c24 */ /* 0x000fe2000f8e02ff */
[----:B------:R-:W-:-:S03]  /*56f0*/  ISETP.NE.AND.EX P1, PT, RZ, UR7, PT, P1 ;  /* 0x00000007ff007c0c */ /* 0x000fc6000bf25310 */
[C---:B------:R-:W-:Y:S01]  /*5700*/  IMAD R5, R15.reuse, UR5, R2 ;  /* 0x000000050f057c24 */ /* 0x040fe2000f8e0202 */
[----:B------:R-:W-:Y:S01]  /*5710*/  ULDC UR5, c[0x0][0x154] ;  /* 0x0000550000057ab9 */ /* 0x000fe20000000800 */
[----:B------:R-:W-:Y:S02]  /*5720*/  IMAD.MOV.U32 R2, RZ, RZ, R18 ;  /* 0x000000ffff027224 */ /* 0x000fe400078e0012 */
[----:B0-----:R-:W-:Y:S02]  /*5730*/  IMAD.MOV R4, RZ, RZ, -R14 ;  /* 0x000000ffff047224 */ /* 0x001fe400078e0a0e */
[----:B------:R-:W-:Y:S01]  /*5740*/  IMAD.WIDE.U32 R2, R15, UR4, R2 ;  /* 0x000000040f027c25 */ /* 0x000fe2000f8e0002 */
[----:B------:R-:W-:-:S03]  /*5750*/  ULDC UR4, c[0x0][0x618] ;  /* 0x0001860000047ab9 */ /* 0x000fc60000000800 */
[----:B-1----:R-:W-:Y:S01]  /*5760*/  IMAD R12, R13, R4, R12 ;  /* 0x000000040d0c7224 */ /* 0x002fe200078e020c */
[----:B--2---:R-:W-:Y:S01]  /*5770*/  I2FP.F32.U32 R4, R10 ;  /* 0x0000000a00047245 */ /* 0x004fe20000201000 */
[----:B------:R-:W0:Y:S01]  /*5780*/  LDC R13, c[0x0][0x148] ;  /* 0x00005200ff0d7b82 */ /* 0x000e220000000800 */
[----:B------:R-:W-:-:S03]  /*5790*/  IMAD.IADD R3, R3, 0x1, R5 ;  /* 0x0000000103037824 */ /* 0x000fc600078e0205 */
[----:B------:R-:W-:Y:S02]  /*57a0*/  FMUL R4, R4, UR5 ;  /* 0x0000000504047c20 */ /* 0x000fe40008400000 */
[--C-:B------:R-:W-:Y:S02]  /*57b0*/  SHF.R.U64 R14, R2, UR4, R3.reuse ;  /* 0x00000004020e7c19 */ /* 0x100fe40008001203 */
[----:B------:R-:W-:Y:S01]  /*57c0*/  SHF.R.U32.HI R3, RZ, UR4, R3 ;  /* 0x00000004ff037c19 */ /* 0x000fe20008011603 */
[----:B------:R1:W2:Y:S01]  /*57d0*/  F2I.U32.TRUNC.NTZ R20, R4 ;  /* 0x0000000400147305 */ /* 0x0002a2000020f000 */
[----:B------:R-:W-:Y:S02]  /*57e0*/  ULDC UR4, c[0x0][0x608] ;  /* 0x0001820000047ab9 */ /* 0x000fe40000000800 */
[--C-:B------:R-:W-:Y:S02]  /*57f0*/  SHF.R.U64 R19, R14, UR4, R3.reuse ;  /* 0x000000040e137c19 */ /* 0x100fe40008001203 */
[----:B------:R-:W-:Y:S01]  /*5800*/  SHF.R.U32.HI R2, RZ, UR4, R3 ;  /* 0x00000004ff027c19 */ /* 0x000fe20008011603 */
[----:B------:R-:W-:-:S03]  /*5810*/  ULDC UR4, c[0x0][0x658] ;  /* 0x0001960000047ab9 */ /* 0x000fc60000000800 */
[--C-:B------:R-:W-:Y:S02]  /*5820*/  SHF.R.U64 R15, R19, UR4, R2.reuse ;  /* 0x00000004130f7c19 */ /* 0x100fe40008001202 */
[----:B------:R-:W-:-:S03]  /*5830*/  SHF.R.U32.HI R21, RZ, UR4, R2 ;  /* 0x00000004ff157c19 */ /* 0x000fc60008011602 */
[----:B------:R-:W-:Y:S02]  /*5840*/  IMAD.MOV.U32 R2, RZ, RZ, R15 ;  /* 0x000000ffff027224 */ /* 0x000fe400078e000f */
[----:B------:R-:W-:Y:S01]  /*5850*/  IMAD.MOV.U32 R3, RZ, RZ, R21 ;  /* 0x000000ffff037224 */ /* 0x000fe200078e0015 */
[----:B-12---:R-:W-:Y:S06]  /*5860*/  @!P1 BRA `(.L_x_117) ;  /* 0x0000000000289947 */ /* 0x006fec0003800000 */
        /* <DEDUP_REMOVED lines=10> */
.L_x_117:
[----:B------:R-:W1:Y:S01]  /*5910*/  LDC R4, c[0x0][0x65c] ;  /* 0x00019700ff047b82 */ /* 0x000e620000000800 */
[----:B------:R-:W-:Y:S01]  /*5920*/  ULDC UR4, c[0x0][0x648] ;  /* 0x0001920000047ab9 */ /* 0x000fe20000000800 */
[----:B------:R-:W-:Y:S01]  /*5930*/  LOP3.LUT R19, R19, UR16, RZ, 0xc0, !PT ;  /* 0x0000001013137c12 */ /* 0x000fe2000f8ec0ff */
[----:B------:R-:W-:Y:S01]  /*5940*/  IMAD.MOV R20, RZ, RZ, -R20 ;  /* 0x000000ffff147224 */ /* 0x000fe200078e0a14 */
[----:B------:R-:W-:Y:S01]  /*5950*/  SHF.R.U64 R2, R2, UR4, R3 ;  /* 0x0000000402027c19 */ /* 0x000fe20008001203 */
[----:B------:R-:W-:Y:S01]  /*5960*/  ULDC UR4, c[0x0][0x638] ;  /* 0x00018e0000047ab9 */ /* 0x000fe20000000800 */
[----:B------:R-:W-:Y:S01]  /*5970*/  LOP3.LUT R14, R14, UR15, RZ, 0xc0, !PT ;  /* 0x0000000f0e0e7c12 */ /* 0x000fe2000f8ec0ff */
[----:B------:R-:W-:Y:S01]  /*5980*/  ULDC UR5, c[0x0][0x610] ;  /* 0x0001840000057ab9 */ /* 0x000fe20000000800 */
[----:B------:R-:W-:Y:S02]  /*5990*/  IMAD.MOV.U32 R3, RZ, RZ, 0x1 ;  /* 0x00000001ff037424 */ /* 0x000fe400078e00ff */
[----:B------:R-:W-:Y:S01]  /*59a0*/  IMAD R19, R2, UR17, R19 ;  /* 0x0000001102137c24 */ /* 0x000fe2000f8e0213 */
[----:B-1----:R-:W-:Y:S01]  /*59b0*/  ISETP.NE.AND P1, PT, R4, 0x1, PT ;  /* 0x000000010400780c */ /* 0x002fe20003f25270 */
[----:B------:R-:W-:-:S02]  /*59c0*/  IMAD.MOV R4, RZ, RZ, -R2 ;  /* 0x000000ffff047224 */ /* 0x000fc400078e0a02 */
[----:B------:R-:W-:Y:S02]  /*59d0*/  IMAD.MOV.U32 R2, RZ, RZ, R11 ;  /* 0x000000ffff027224 */ /* 0x000fe400078e000b */
[----:B------:R-:W-:Y:S01]  /*59e0*/  IMAD R15, R4, UR4, R15 ;  /* 0x00000004040f7c24 */ /* 0x000fe2000f8e020f */
[----:B------:R-:W-:-:S03]  /*59f0*/  ULDC UR4, c[0x0][0x600] ;  /* 0x0001800000047ab9 */ /* 0x000fc60000000800 */
[----:B------:R-:W-:-:S04]  /*5a00*/  IMAD R15, R15, UR4, R14 ;  /* 0x000000040f0f7c24 */ /* 0x000fc8000f8e020e */
[----:B0-----:R-:W-:-:S04]  /*5a10*/  @P1 IMAD R12, R13, R20, R10 ;  /* 0x000000140d0c1224 */ /* 0x001fc800078e020a */
[----:B------:R-:W-:-:S05]  /*5a20*/  IMAD R12, R19, UR5, R12 ;  /* 0x00000005130c7c24 */ /* 0x000fca000f8e020c */
[----:B------:R-:W-:Y:S02]  /*5a30*/  SEL R22, R15, R12, !P1 ;  /* 0x0000000c0f167207 */ /* 0x000fe40004800000 */
[----:B------:R-:W-:-:S07]  /*5a40*/  SEL R19, R12, R15, !P1 ;  /* 0x0000000f0c137207 */ /* 0x000fce0004800000 */
.L_x_115:
[----:B------:R-:W-:Y:S05]  /*5a50*/  BSYNC B1 ;  /* 0x0000000000017941 */ /* 0x000fea0003800000 */
.L_x_114:
[----:B------:R-:W-:-:S13]  /*5a60*/  LOP3.LUT P1, RZ, R3, 0xff, RZ, 0xc0, !PT ;  /* 0x000000ff03ff7812 */ /* 0x000fda000782c0ff */
[----:B------:R-:W-:Y:S05]  /*5a70*/  @P1 BRA `(.L_x_118) ;  /* 0xfffffff400181947 */ /* 0x000fea000383ffff */
[----:B------:R-:W-:Y:S05]  /*5a80*/  BSYNC B0 ;  /* 0x0000000000007941 */ /* 0x000fea0003800000 */
.L_x_106:
[----:B------:R-:W-:-:S03]  /*5a90*/  UMOV UR4, 0xffffffff ;  /* 0xffffffff00047882 */ /* 0x000fc60000000000 */
[----:B------:R-:W-:Y:S05]  /*5aa0*/  BRA.DIV UR4, `(.L_x_119) ;  /* 0x0000000a04a87947 */ /* 0x000fea000b800000 */
[----:B------:R-:W-:-:S13]  /*5ab0*/  ELECT P6, URZ, PT ;  /* 0x00000000003f782f */ /* 0x000fda00038c0000 */
.L_x_145:
[----:B------:R-:W-:Y:S04]  /*5ac0*/  BSSY B0, `(.L_x_120) ;  /* 0x0000085000007945 */ /* 0x000fe80003800000 */
[----:B------:R-:W-:Y:S05]  /*5ad0*/  @!P6 BRA `(.L_x_121) ;  /* 0x00000008000ce947 */ /* 0x000fea0003800000 */
[----:B------:R-:W-:-:S04]  /*5ae0*/  LOP3.LUT R16, R16, 0x2, RZ, 0xfc, !PT ;  /* 0x0000000210107812 */ /* 0x000fc800078efcff */
[----:B------:R-:W-:-:S13]  /*5af0*/  ISETP.NE.AND P0, PT, R16, 0x3, PT ;  /* 0x000000031000780c */ /* 0x000fda0003f05270 */
[----:B------:R-:W-:Y:S05]  /*5b00*/  @!P0 BRA `(.L_x_122) ;  /* 0x0000000000048947 */ /* 0x000fea0003800000 */
[----:B------:R-:W-:Y:S01]  /*5b10*/  BPT.TRAP 0x1 ;  /* 0x000000040000795c */ /* 0x000fe20000300000 */
.L_x_122:
[----:B------:R-:W0:Y:S01]  /*5b20*/  S2R R3, SR_CgaCtaId ;  /* 0x0000000000037919 */ /* 0x000e220000008800 */
[----:B------:R-:W-:-:S04]  /*5b30*/  MOV R2, 0x400 ;  /* 0x0000040000027802 */ /* 0x000fc80000000f00 */
[----:B0-----:R-:W-:Y:S02]  /*5b40*/  LEA R3, R3, R2, 0x18 ;  /* 0x0000000203037211 */ /* 0x001fe400078ec0ff */
[----:B------:R-:W-:-:S03]  /*5b50*/  SHF.L.U32 R2, R0, 0x1f, RZ ;  /* 0x0000001f00027819 */ /* 0x000fc600000006ff */
[----:B------:R-:W-:-:S04]  /*5b60*/  VIADD R3, R3, 0x70 ;  /* 0x0000007003037836 */ /* 0x000fc80000000000 */
[C---:B------:R-:W-:Y:S02]  /*5b70*/  IMAD R7, R8.reuse, 0x8, R3 ;  /* 0x0000000808077824 */ /* 0x040fe400078e0203 */
[----:B------:R-:W-:Y:S02]  /*5b80*/  VIADD R8, R8, 0x1 ;  /* 0x0000000108087836 */ /* 0x000fe40000000000 */
[----:B------:R-:W0:Y:S03]  /*5b90*/  SYNCS.PHASECHK.TRANS64.TRYWAIT P0, [R7+URZ], R2 ;  /* 0x00000002070075a7 */ /* 0x000e26000800017f */
[----:B------:R-:W-:-:S04]  /*5ba0*/  ISETP.NE.AND P1, PT, R8, 0xe, PT ;  /* 0x0000000e0800780c */ /* 0x000fc80003f25270 */
[----:B------:R-:W-:Y:S02]  /*5bb0*/  SEL R5, RZ, 0x1, P1 ;  /* 0x00000001ff057807 */ /* 0x000fe40000800000 */
[----:B------:R-:W-:Y:S02]  /*5bc0*/  SEL R8, R8, RZ, P1 ;  /* 0x000000ff08087207 */ /* 0x000fe40000800000 */
[----:B------:R-:W-:-:S03]  /*5bd0*/  LOP3.LUT R5, R0, R5, RZ, 0x3c, !PT ;  /* 0x0000000500057212 */ /* 0x000fc600078e3cff */
[----:B------:R-:W-:Y:S01]  /*5be0*/  IMAD R9, R8, 0x8, R3 ;  /* 0x0000000808097824 */ /* 0x000fe200078e0203 */
[----:B------:R-:W-:Y:S01]  /*5bf0*/  SHF.L.U32 R4, R5, 0x1f, RZ ;  /* 0x0000001f05047819 */ /* 0x000fe200000006ff */
[----:B0-----:R-:W-:Y:S06]  /*5c00*/  @!P0 BRA `(.L_x_123) ;  /* 0x0000000800708947 */ /* 0x001fec0003800000 */
.L_x_146:
[----:B------:R-:W1:Y:S01]  /*5c10*/  SYNCS.PHASECHK.TRANS64.TRYWAIT P0, [R9+URZ], R4 ;  /* 0x00000004090075a7 */ /* 0x000e62000800017f */
[----:B------:R-:W-:-:S05]  /*5c20*/  VIADD R0, R8, 0x1 ;  /* 0x0000000108007836 */ /* 0x000fca0000000000 */
[----:B------:R-:W-:-:S04]  /*5c30*/  ISETP.NE.AND P1, PT, R0, 0xe, PT ;  /* 0x0000000e0000780c */ /* 0x000fc80003f25270 */
[----:B0-----:R-:W-:Y:S02]  /*5c40*/  SEL R2, RZ, 0x1, P1 ;  /* 0x00000001ff027807 */ /* 0x001fe40000800000 */
[----:B------:R-:W-:Y:S02]  /*5c50*/  SEL R0, R0, RZ, P1 ;  /* 0x000000ff00007207 */ /* 0x000fe40000800000 */
[----:B------:R-:W-:-:S03]  /*5c60*/  LOP3.LUT R7, R5, R2, RZ, 0x3c, !PT ;  /* 0x0000000205077212 */ /* 0x000fc600078e3cff */
[----:B------:R-:W-:Y:S01]  /*5c70*/  IMAD R6, R0, 0x8, R3 ;  /* 0x0000000800067824 */ /* 0x000fe200078e0203 */
[----:B------:R-:W-:Y:S01]  /*5c80*/  SHF.L.U32 R5, R7, 0x1f, RZ ;  /* 0x0000001f07057819 */ /* 0x000fe200000006ff */
[----:B-1----:R-:W-:Y:S06]  /*5c90*/  @!P0 BRA `(.L_x_124) ;  /* 0x0000000800608947 */ /* 0x002fec0003800000 */
.L_x_147:
[----:B------:R-:W1:Y:S01]  /*5ca0*/  SYNCS.PHASECHK.TRANS64.TRYWAIT P0, [R6+URZ], R5 ;  /* 0x00000005060075a7 */ /* 0x000e62000800017f */
[----:B------:R-:W-:-:S05]  /*5cb0*/  VIADD R0, R0, 0x1 ;  /* 0x0000000100007836 */ /* 0x000fca0000000000 */
[----:B------:R-:W-:-:S04]  /*5cc0*/  ISETP.NE.AND P1, PT, R0, 0xe, PT ;  /* 0x0000000e0000780c */ /* 0x000fc80003f25270 */
[----:B------:R-:W-:Y:S02]  /*5cd0*/  SEL R2, RZ, 0x1, P1 ;  /* 0x00000001ff027807 */ /* 0x000fe40000800000 */
[----:B------:R-:W-:Y:S02]  /*5ce0*/  SEL R0, R0, RZ, P1 ;  /* 0x000000ff00007207 */ /* 0x000fe40000800000 */
[----:B------:R-:W-:-:S03]  /*5cf0*/  LOP3.LUT R7, R7, R2, RZ, 0x3c, !PT ;  /* 0x0000000207077212 */ /* 0x000fc600078e3cff */
[----:B0-----:R-:W-:Y:S01]  /*5d00*/  IMAD R9, R0, 0x8, R3 ;  /* 0x0000000800097824 */ /* 0x001fe200078e0203 */
[----:B------:R-:W-:Y:S01]  /*5d10*/  SHF.L.U32 R4, R7, 0x1f, RZ ;  /* 0x0000001f07047819 */ /* 0x000fe200000006ff */
[----:B-1----:R-:W-:Y:S06]  /*5d20*/  @!P0 BRA `(.L_x_125) ;  /* 0x0000000800508947 */ /* 0x002fec0003800000 */
.L_x_148:
        /* <DEDUP_REMOVED lines=9> */
.L_x_149:
        /* <DEDUP_REMOVED lines=9> */
.L_x_150:
        /* <DEDUP_REMOVED lines=9> */
.L_x_151:
        /* <DEDUP_REMOVED lines=9> */
.L_x_152:
        /* <DEDUP_REMOVED lines=9> */
.L_x_153:
        /* <DEDUP_REMOVED lines=9> */
.L_x_154:
        /* <DEDUP_REMOVED lines=9> */
.L_x_155:
        /* <DEDUP_REMOVED lines=9> */
.L_x_156:
        /* <DEDUP_REMOVED lines=9> */
.L_x_157:
[----:B------:R-:W1:Y:S01]  /*6240*/  SYNCS.PHASECHK.TRANS64.TRYWAIT P0, [R6+URZ], R5 ;  /* 0x00000005060075a7 */ /* 0x000e62000800017f */
[----:B------:R-:W-:-:S05]  /*6250*/  VIADD R0, R0, 0x1 ;  /* 0x0000000100007836 */ /* 0x000fca0000000000 */
[----:B------:R-:W-:-:S04]  /*6260*/  ISETP.NE.AND P1, PT, R0, 0xe, PT ;  /* 0x0000000e0000780c */ /* 0x000fc80003f25270 */
[----:B------:R-:W-:Y:S02]  /*6270*/  SEL R2, RZ, 0x1, P1 ;  /* 0x00000001ff027807 */ /* 0x000fe40000800000 */
[----:B------:R-:W-:Y:S02]  /*6280*/  SEL R0, R0, RZ, P1 ;  /* 0x000000ff00007207 */ /* 0x000fe40000800000 */
[----:B------:R-:W-:Y:S01]  /*6290*/  LOP3.LUT R2, R7, R2, RZ, 0x3c, !PT ;  /* 0x0000000207027212 */ /* 0x000fe200078e3cff */
[----:B-1----:R-:W-:Y:S06]  /*62a0*/  @!P0 BRA `(.L_x_135) ;  /* 0x0000000400b88947 */ /* 0x002fec0003800000 */
.L_x_158:
[----:B------:R-:W-:Y:S01]  /*62b0*/  IMAD R3, R0, 0x8, R3 ;  /* 0x0000000800037824 */ /* 0x000fe200078e0203 */
[----:B------:R-:W-:-:S07]  /*62c0*/  SHF.L.U32 R0, R2, 0x1f, RZ ;  /* 0x0000001f02007819 */ /* 0x000fce00000006ff */
.L_x_136:
[----:B--2---:R2:W4:Y:S02]  /*62d0*/  SYNCS.PHASECHK.TRANS64.TRYWAIT P0, [R3+URZ], R0 ;  /* 0x00000000030075a7 */ /* 0x004524000800017f */
[----:B----4-:R-:W-:Y:S05]  /*62e0*/  @!P0 NANOSLEEP.SYNCS 0x989680 ;  /* 0x009896800000895d */ /* 0x010fea0003900000 */
[----:B------:R-:W4:Y:S02]  /*62f0*/  @!P0 SYNCS.PHASECHK.TRANS64 P0, [R3+URZ], R0 ;  /* 0x00000000030085a7 */ /* 0x000f24000800007f */
[----:B----4-:R-:W-:Y:S05]  /*6300*/  @!P0 BRA `(.L_x_136) ;  /* 0xfffffffc00f08947 */ /* 0x010fea000383ffff */
.L_x_121:
[----:B------:R-:W-:Y:S05]  /*6310*/  BSYNC B0 ;  /* 0x0000000000007941 */ /* 0x000fea0003800000 */
.L_x_120:
[----:B------:R-:W-:Y:S05]  /*6320*/  EXIT ;  /* 0x000000000000794d */ /* 0x000fea0003800000 */
.L_x_20:
[----:B-1----:R1:W2:Y:S02]  /*6330*/  SYNCS.PHASECHK.TRANS64.TRYWAIT P0, [R64+URZ], R3 ;  /* 0x00000003400075a7 */ /* 0x0022a4000800017f */
[----:B--2---:R-:W-:Y:S05]  /*6340*/  @!P0 NANOSLEEP.SYNCS 0x989680 ;  /* 0x009896800000895d */ /* 0x004fea0003900000 */
[----:B------:R-:W2:Y:S02]  /*6350*/  @!P0 SYNCS.PHASECHK.TRANS64 P0, [R64+URZ], R3 ;  /* 0x00000003400085a7 */ /* 0x000ea4000800007f */
[----:B--2---:R-:W-:Y:S05]  /*6360*/  @!P0 BRA `(.L_x_20) ;  /* 0xfffffffc00f08947 */ /* 0x004fea000383ffff */
[----:B------:R-:W-:Y:S05]  /*6370*/  BRA `(.L_x_137) ;  /* 0xffffffb4003c7947 */ /* 0x000fea000383ffff */
.L_x_25:
[----:B--2---:R2:W3:Y:S02]  /*6380*/  SYNCS.PHASECHK.TRANS64.TRYWAIT P1, [R3+URZ], R0 ;  /* 0x00000000030075a7 */ /* 0x0044e4000802017f */
[----:B---3--:R-:W-:Y:S05]  /*6390*/  @!P1 NANOSLEEP.SYNCS 0x989680 ;  /* 0x009896800000995d */ /* 0x008fea0003900000 */
[----:B------:R-:W3:Y:S02]  /*63a0*/  @!P1 SYNCS.PHASECHK.TRANS64 P1, [R3+URZ], R0 ;  /* 0x00000000030095a7 */ /* 0x000ee4000802007f */
[----:B---3--:R-:W-:Y:S05]  /*63b0*/  @!P1 BRA `(.L_x_25) ;  /* 0xfffffffc00f09947 */ /* 0x008fea000383ffff */
[----:B------:R-:W-:Y:S05]  /*63c0*/  BRA `(.L_x_24) ;  /* 0xffffffb400a07947 */ /* 0x000fea000383ffff */
.L_x_30:
[----:B--2---:R-:W-:-:S04]  /*63d0*/  IMAD.U32 R5, RZ, RZ, UR4 ;  /* 0x00000004ff057e24 */ /* 0x004fc8000f8e00ff */
[----:B------:R2:W3:Y:S03]  /*63e0*/  SYNCS.PHASECHK.TRANS64.TRYWAIT P1, [R5+URZ], R4 ;  /* 0x00000004050075a7 */ /* 0x0004e6000802017f */
[----:B---3--:R-:W-:Y:S05]  /*63f0*/  @!P1 NANOSLEEP.SYNCS 0x989680 ;  /* 0x009896800000995d */ /* 0x008fea0003900000 */
[----:B------:R-:W3:Y:S02]  /*6400*/  @!P1 SYNCS.PHASECHK.TRANS64 P1, [R5+URZ], R4 ;  /* 0x00000004050095a7 */ /* 0x000ee4000802007f */
[----:B---3--:R-:W-:Y:S05]  /*6410*/  @!P1 BRA `(.L_x_30) ;  /* 0xfffffffc00ec9947 */ /* 0x008fea000383ffff */
[----:B------:R-:W-:Y:S05]  /*6420*/  BRA `(.L_x_29) ;  /* 0xffffffb800587947 */ /* 0x000fea000383ffff */
.L_x_38:
[----:B-1----:R1:W2:Y:S02]  /*6430*/  SYNCS.PHASECHK.TRANS64.TRYWAIT P0, [R64+URZ+0x10], R3 ;  /* 0x00001003400075a7 */ /* 0x0022a4000800017f */
[----:B--2---:R-:W-:Y:S05]  /*6440*/  @!P0 NANOSLEEP.SYNCS 0x989680 ;  /* 0x009896800000895d */ /* 0x004fea0003900000 */
[----:B------:R-:W2:Y:S02]  /*6450*/  @!P0 SYNCS.PHASECHK.TRANS64 P0, [R64+URZ+0x10], R3 ;  /* 0x00001003400085a7 */ /* 0x000ea4000800007f */
[----:B--2---:R-:W-:Y:S05]  /*6460*/  @!P0 BRA `(.L_x_38) ;  /* 0xfffffffc00f08947 */ /* 0x004fea000383ffff */
[----:B------:R-:W-:Y:S05]  /*6470*/  BRA `(.L_x_138) ;  /* 0xffffffbc00b07947 */ /* 0x000fea000383ffff */
.L_x_107:
[----:B------:R-:W-:Y:S01]  /*6480*/  BSSY B1, `(.L_x_139) ;  /* 0x0000006000017945 */ /* 0x000fe20003800000 */
[----:B------:R-:W-:-:S07]  /*6490*/  IMAD.MOV.U32 R15, RZ, RZ, -0x1 ;  /* 0xffffffffff0f7424 */ /* 0x000fce00078e00ff */
[----:B---3-5:R-:W-:Y:S05]  /*64a0*/  WARPSYNC.COLLECTIVE R15, `(.L_x_140) ;  /* 0x000000000f0c7348 */ /* 0x028fea0003c00000 */
[----:B------:R-:W-:Y:S02]  /*64b0*/  ELECT P6, UR62, PT ;  /* 0x00000000003e782f */ /* 0x000fe400038c0000 */
[----:B------:R-:W-:Y:S01]  /*64c0*/  MOV R14, UR62 ;  /* 0x0000003e000e7c02 */ /* 0x000fe20008000f00 */
[----:B---3-5:R-:W-:Y:S10]  /*64d0*/  ENDCOLLECTIVE ;  /* 0x000000000000791b */ /* 0x028ff40003800000 */
.L_x_140:
[----:B------:R-:W-:Y:S05]  /*64e0*/  BSYNC B1 ;  /* 0x0000000000017941 */ /* 0x000fea0003800000 */
.L_x_139:
[----:B------:R-:W-:Y:S05]  /*64f0*/  BRA `(.L_x_141) ;  /* 0xffffffe800847947 */ /* 0x000fea000383ffff */
.L_x_110:
[----:B-1----:R1:W2:Y:S02]  /*6500*/  SYNCS.PHASECHK.TRANS64.TRYWAIT P1, [R12+URZ+0x70], R5 ;  /* 0x000070050c0075a7 */ /* 0x0022a4000802017f */
[----:B--2---:R-:W-:Y:S05]  /*6510*/  @!P1 NANOSLEEP.SYNCS 0x989680 ;  /* 0x009896800000995d */ /* 0x004fea0003900000 */
[----:B------:R-:W2:Y:S02]  /*6520*/  @!P1 SYNCS.PHASECHK.TRANS64 P1, [R12+URZ+0x70], R5 ;  /* 0x000070050c0095a7 */ /* 0x000ea4000802007f */
[----:B--2---:R-:W-:Y:S05]  /*6530*/  @!P1 BRA `(.L_x_110) ;  /* 0xfffffffc00f09947 */ /* 0x004fea000383ffff */
[----:B------:R-:W-:Y:S05]  /*6540*/  BRA `(.L_x_142) ;  /* 0xffffffe800c07947 */ /* 0x000fea000383ffff */
.L_x_119:
[----:B------:R-:W-:Y:S01]  /*6550*/  BSSY B0, `(.L_x_143) ;  /* 0x0000006000007945 */ /* 0x000fe20003800000 */
[----:B------:R-:W-:-:S07]  /*6560*/  IMAD.MOV.U32 R15, RZ, RZ, -0x1 ;  /* 0xffffffffff0f7424 */ /* 0x000fce00078e00ff */
[----:B---3-5:R-:W-:Y:S05]  /*6570*/  WARPSYNC.COLLECTIVE R15, `(.L_x_144) ;  /* 0x000000000f0c7348 */ /* 0x028fea0003c00000 */
[----:B------:R-:W-:Y:S02]  /*6580*/  ELECT P6, UR62, PT ;  /* 0x00000000003e782f */ /* 0x000fe400038c0000 */
[----:B------:R-:W-:Y:S01]  /*6590*/  MOV R14, UR62 ;  /* 0x0000003e000e7c02 */ /* 0x000fe20008000f00 */
[----:B---3-5:R-:W-:Y:S10]  /*65a0*/  ENDCOLLECTIVE ;  /* 0x000000000000791b */ /* 0x028ff40003800000 */
.L_x_144:
[----:B------:R-:W-:Y:S05]  /*65b0*/  BSYNC B0 ;  /* 0x0000000000007941 */ /* 0x000fea0003800000 */
.L_x_143:
[----:B------:R-:W-:Y:S05]  /*65c0*/  BRA `(.L_x_145) ;  /* 0xfffffff4003c7947 */ /* 0x000fea000383ffff */
.L_x_123:
[----:B0-----:R0:W1:Y:S02]  /*65d0*/  SYNCS.PHASECHK.TRANS64.TRYWAIT P0, [R7+URZ], R2 ;  /* 0x00000002070075a7 */ /* 0x001064000800017f */
[----:B-1----:R-:W-:Y:S05]  /*65e0*/  @!P0 NANOSLEEP.SYNCS 0x989680 ;  /* 0x009896800000895d */ /* 0x002fea0003900000 */
[----:B------:R-:W1:Y:S02]  /*65f0*/  @!P0 SYNCS.PHASECHK.TRANS64 P0, [R7+URZ], R2 ;  /* 0x00000002070085a7 */ /* 0x000e64000800007f */
[----:B-1----:R-:W-:Y:S05]  /*6600*/  @!P0 BRA `(.L_x_123) ;  /* 0xfffffffc00f08947 */ /* 0x002fea000383ffff */
[----:B------:R-:W-:Y:S05]  /*6610*/  BRA `(.L_x_146) ;  /* 0xfffffff4007c7947 */ /* 0x000fea000383ffff */
.L_x_124:
[----:B0-----:R0:W1:Y:S02]  /*6620*/  SYNCS.PHASECHK.TRANS64.TRYWAIT P0, [R9+URZ], R4 ;  /* 0x00000004090075a7 */ /* 0x001064000800017f */
[----:B-1----:R-:W-:Y:S05]  /*6630*/  @!P0 NANOSLEEP.SYNCS 0x989680 ;  /* 0x009896800000895d */ /* 0x002fea0003900000 */
[----:B------:R-:W1:Y:S02]  /*6640*/  @!P0 SYNCS.PHASECHK.TRANS64 P0, [R9+URZ], R4 ;  /* 0x00000004090085a7 */ /* 0x000e64000800007f */
[----:B-1----:R-:W-:Y:S05]  /*6650*/  @!P0 BRA `(.L_x_124) ;  /* 0xfffffffc00f08947 */ /* 0x002fea000383ffff */
[----:B------:R-:W-:Y:S05]  /*6660*/  BRA `(.L_x_147) ;  /* 0xfffffff4008c7947 */ /* 0x000fea000383ffff */
.L_x_125:
[----:B0-----:R0:W1:Y:S02]  /*6670*/  SYNCS.PHASECHK.TRANS64.TRYWAIT P0, [R6+URZ], R5 ;  /* 0x00000005060075a7 */ /* 0x001064000800017f */
[----:B-1----:R-:W-:Y:S05]  /*6680*/  @!P0 NANOSLEEP.SYNCS 0x989680 ;  /* 0x009896800000895d */ /* 0x002fea0003900000 */
[----:B------:R-:W1:Y:S02]  /*6690*/  @!P0 SYNCS.PHASECHK.TRANS64 P0, [R6+URZ], R5 ;  /* 0x00000005060085a7 */ /* 0x000e64000800007f */
[----:B-1----:R-:W-:Y:S05]  /*66a0*/  @!P0 BRA `(.L_x_125) ;  /* 0xfffffffc00f08947 */ /* 0x002fea000383ffff */
[----:B------:R-:W-:Y:S05]  /*66b0*/  BRA `(.L_x_148) ;  /* 0xfffffff4009c7947 */ /* 0x000fea000383ffff */
.L_x_126:
[----:B0-----:R0:W1:Y:S02]  /*66c0*/  SYNCS.PHASECHK.TRANS64.TRYWAIT P0, [R9+URZ], R4 ;  /* 0x00000004090075a7 */ /* 0x001064000800017f */
[----:B-1----:R-:W-:Y:S05]  /*66d0*/  @!P0 NANOSLEEP.SYNCS 0x989680 ;  /* 0x009896800000895d */ /* 0x002fea0003900000 */
[----:B------:R-:W1:Y:S02]  /*66e0*/  @!P0 SYNCS.PHASECHK.TRANS64 P0, [R9+URZ], R4 ;  /* 0x00000004090085a7 */ /* 0x000e64000800007f */
[----:B-1----:R-:W-:Y:S05]  /*66f0*/  @!P0 BRA `(.L_x_126) ;  /* 0xfffffffc00f08947 */ /* 0x002fea000383ffff */
[----:B------:R-:W-:Y:S05]  /*6700*/  BRA `(.L_x_149) ;  /* 0xfffffff400ac7947 */ /* 0x000fea000383ffff */
.L_x_127:
[----:B0-----:R0:W1:Y:S02]  /*6710*/  SYNCS.PHASECHK.TRANS64.TRYWAIT P0, [R6+URZ], R5 ;  /* 0x00000005060075a7 */ /* 0x001064000800017f */
[----:B-1----:R-:W-:Y:S05]  /*6720*/  @!P0 NANOSLEEP.SYNCS 0x989680 ;  /* 0x009896800000895d */ /* 0x002fea0003900000 */
[----:B------:R-:W1:Y:S02]  /*6730*/  @!P0 SYNCS.PHASECHK.TRANS64 P0, [R6+URZ], R5 ;  /* 0x00000005060085a7 */ /* 0x000e64000800007f */
[----:B-1----:R-:W-:Y:S05]  /*6740*/  @!P0 BRA `(.L_x_127) ;  /* 0xfffffffc00f08947 */ /* 0x002fea000383ffff */
[----:B------:R-:W-:Y:S05]  /*6750*/  BRA `(.L_x_150) ;  /* 0xfffffff400bc7947 */ /* 0x000fea000383ffff */
.L_x_128:
[----:B0-----:R0:W1:Y:S02]  /*6760*/  SYNCS.PHASECHK.TRANS64.TRYWAIT P0, [R9+URZ], R4 ;  /* 0x00000004090075a7 */ /* 0x001064000800017f */
[----:B-1----:R-:W-:Y:S05]  /*6770*/  @!P0 NANOSLEEP.SYNCS 0x989680 ;  /* 0x009896800000895d */ /* 0x002fea0003900000 */
[----:B------:R-:W1:Y:S02]  /*6780*/  @!P0 SYNCS.PHASECHK.TRANS64 P0, [R9+URZ], R4 ;  /* 0x00000004090085a7 */ /* 0x000e64000800007f */
[----:B-1----:R-:W-:Y:S05]  /*6790*/  @!P0 BRA `(.L_x_128) ;  /* 0xfffffffc00f08947 */ /* 0x002fea000383ffff */
[----:B------:R-:W-:Y:S05]  /*67a0*/  BRA `(.L_x_151) ;  /* 0xfffffff400cc7947 */ /* 0x000fea000383ffff */
.L_x_129:
[----:B0-----:R0:W1:Y:S02]  /*67b0*/  SYNCS.PHASECHK.TRANS64.TRYWAIT P0, [R6+URZ], R5 ;  /* 0x00000005060075a7 */ /* 0x001064000800017f */
[----:B-1----:R-:W-:Y:S05]  /*67c0*/  @!P0 NANOSLEEP.SYNCS 0x989680 ;  /* 0x009896800000895d */ /* 0x002fea0003900000 */
[----:B------:R-:W1:Y:S02]  /*67d0*/  @!P0 SYNCS.PHASECHK.TRANS64 P0, [R6+URZ], R5 ;  /* 0x00000005060085a7 */ /* 0x000e64000800007f */
[----:B-1----:R-:W-:Y:S05]  /*67e0*/  @!P0 BRA `(.L_x_129) ;  /* 0xfffffffc00f08947 */ /* 0x002fea000383ffff */
[----:B------:R-:W-:Y:S05]  /*67f0*/  BRA `(.L_x_152) ;  /* 0xfffffff400dc7947 */ /* 0x000fea000383ffff */
.L_x_130:
[----:B0-----:R0:W1:Y:S02]  /*6800*/  SYNCS.PHASECHK.TRANS64.TRYWAIT P0, [R9+URZ], R4 ;  /* 0x00000004090075a7 */ /* 0x001064000800017f */
[----:B-1----:R-:W-:Y:S05]  /*6810*/  @!P0 NANOSLEEP.SYNCS 0x989680 ;  /* 0x009896800000895d */ /* 0x002fea0003900000 */
[----:B------:R-:W1:Y:S02]  /*6820*/  @!P0 SYNCS.PHASECHK.TRANS64 P0, [R9+URZ], R4 ;  /* 0x00000004090085a7 */ /* 0x000e64000800007f */
[----:B-1----:R-:W-:Y:S05]  /*6830*/  @!P0 BRA `(.L_x_130) ;  /* 0xfffffffc00f08947 */ /* 0x002fea000383ffff */
[----:B------:R-:W-:Y:S05]  /*6840*/  BRA `(.L_x_153) ;  /* 0xfffffff400ec7947 */ /* 0x000fea000383ffff */
.L_x_131:
[----:B0-----:R0:W1:Y:S02]  /*6850*/  SYNCS.PHASECHK.TRANS64.TRYWAIT P0, [R6+URZ], R5 ;  /* 0x00000005060075a7 */ /* 0x001064000800017f */
[----:B-1----:R-:W-:Y:S05]  /*6860*/  @!P0 NANOSLEEP.SYNCS 0x989680 ;  /* 0x009896800000895d */ /* 0x002fea0003900000 */
[----:B------:R-:W1:Y:S02]  /*6870*/  @!P0 SYNCS.PHASECHK.TRANS64 P0, [R6+URZ], R5 ;  /* 0x00000005060085a7 */ /* 0x000e64000800007f */
[----:B-1----:R-:W-:Y:S05]  /*6880*/  @!P0 BRA `(.L_x_131) ;  /* 0xfffffffc00f08947 */ /* 0x002fea000383ffff */
[----:B------:R-:W-:Y:S05]  /*6890*/  BRA `(.L_x_154) ;  /* 0xfffffff400fc7947 */ /* 0x000fea000383ffff */
.L_x_132:
[----:B0-----:R0:W1:Y:S02]  /*68a0*/  SYNCS.PHASECHK.TRANS64.TRYWAIT P0, [R9+URZ], R4 ;  /* 0x00000004090075a7 */ /* 0x001064000800017f */
[----:B-1----:R-:W-:Y:S05]  /*68b0*/  @!P0 NANOSLEEP.SYNCS 0x989680 ;  /* 0x009896800000895d */ /* 0x002fea0003900000 */
[----:B------:R-:W1:Y:S02]  /*68c0*/  @!P0 SYNCS.PHASECHK.TRANS64 P0, [R9+URZ], R4 ;  /* 0x00000004090085a7 */ /* 0x000e64000800007f */
[----:B-1----:R-:W-:Y:S05]  /*68d0*/  @!P0 BRA `(.L_x_132) ;  /* 0xfffffffc00f08947 */ /* 0x002fea000383ffff */
[----:B------:R-:W-:Y:S05]  /*68e0*/  BRA `(.L_x_155) ;  /* 0xfffffff8000c7947 */ /* 0x000fea000383ffff */
.L_x_133:
[----:B0-----:R0:W1:Y:S02]  /*68f0*/  SYNCS.PHASECHK.TRANS64.TRYWAIT P0, [R6+URZ], R5 ;  /* 0x00000005060075a7 */ /* 0x001064000800017f */
[----:B-1----:R-:W-:Y:S05]  /*6900*/  @!P0 NANOSLEEP.SYNCS 0x989680 ;  /* 0x009896800000895d */ /* 0x002fea0003900000 */
[----:B------:R-:W1:Y:S02]  /*6910*/  @!P0 SYNCS.PHASECHK.TRANS64 P0, [R6+URZ], R5 ;  /* 0x00000005060085a7 */ /* 0x000e64000800007f */
[----:B-1----:R-:W-:Y:S05]  /*6920*/  @!P0 BRA `(.L_x_133) ;  /* 0xfffffffc00f08947 */ /* 0x002fea000383ffff */
[----:B------:R-:W-:Y:S05]  /*6930*/  BRA `(.L_x_156) ;  /* 0xfffffff8001c7947 */ /* 0x000fea000383ffff */
.L_x_134:
[----:B0-----:R0:W1:Y:S02]  /*6940*/  SYNCS.PHASECHK.TRANS64.TRYWAIT P0, [R9+URZ], R4 ;  /* 0x00000004090075a7 */ /* 0x001064000800017f */
[----:B-1----:R-:W-:Y:S05]  /*6950*/  @!P0 NANOSLEEP.SYNCS 0x989680 ;  /* 0x009896800000895d */ /* 0x002fea0003900000 */
[----:B------:R-:W1:Y:S02]  /*6960*/  @!P0 SYNCS.PHASECHK.TRANS64 P0, [R9+URZ], R4 ;  /* 0x00000004090085a7 */ /* 0x000e64000800007f */
[----:B-1----:R-:W-:Y:S05]  /*6970*/  @!P0 BRA `(.L_x_134) ;  /* 0xfffffffc00f08947 */ /* 0x002fea000383ffff */
[----:B------:R-:W-:Y:S05]  /*6980*/  BRA `(.L_x_157) ;  /* 0xfffffff8002c7947 */ /* 0x000fea000383ffff */
.L_x_135:
[----:B-1----:R1:W2:Y:S02]  /*6990*/  SYNCS.PHASECHK.TRANS64.TRYWAIT P0, [R6+URZ], R5 ;  /* 0x00000005060075a7 */ /* 0x0022a4000800017f */
[----:B--2---:R-:W-:Y:S05]  /*69a0*/  @!P0 NANOSLEEP.SYNCS 0x989680 ;  /* 0x009896800000895d */ /* 0x004fea0003900000 */
[----:B------:R-:W2:Y:S02]  /*69b0*/  @!P0 SYNCS.PHASECHK.TRANS64 P0, [R6+URZ], R5 ;  /* 0x00000005060085a7 */ /* 0x000ea4000800007f */
[----:B--2---:R-:W-:Y:S05]  /*69c0*/  @!P0 BRA `(.L_x_135) ;  /* 0xfffffffc00f08947 */ /* 0x004fea000383ffff */
[----:B------:R-:W-:Y:S05]  /*69d0*/  BRA `(.L_x_158) ;  /* 0xfffffff800347947 */ /* 0x000fea000383ffff */
.L_x_159:
[----:B------:R-:W-:-:S00]  /*69e0*/  BRA `(.L_x_159) ;  /* 0xfffffffc00fc7947 */ /* 0x000fc0000383ffff */
[----:B------:R-:W-:-:S00]  /*69f0*/  NOP ;  /* 0x0000000000007918 */ /* 0x000fc00000000000 */
        /* <DEDUP_REMOVED lines=8> */
.L_x_160:


//--------------------- .nv.global.init           --------------------------
	.section	.nv.global.init,"aw",@progbits
.nv.global.init:
	.type		$str$22,@object
	.size		$str$22,($str$23 - $str$22)
$str$22:
        /*0000*/ 	.byte	0x6b, 0x5f, 0x74, 0x69, 0x6c, 0x65, 0x5f, 0x63, 0x6f, 0x75, 0x6e, 0x74, 0x20, 0x3e, 0x3d, 0x20
        /*0010*/ 	.byte	0x31, 0x00
	.type		$str$23,@object
	.size		$str$23,(__unnamed_1 - $str$23)
$str$23:
        /*0012*/ 	.byte	0x2f, 0x74, 0x6d, 0x70, 0x2f, 0x63, 0x75, 0x74, 0x6c, 0x61, 0x73, 0x73, 0x5f, 0x73, 0x77, 0x65
        /*0022*/ 	.byte	0x65, 0x70, 0x5f, 0x73, 0x72, 0x63, 0x2f, 0x69, 0x6e, 0x63, 0x6c, 0x75, 0x64, 0x65, 0x2f, 0x63
        /*0032*/ 	.byte	0x75, 0x74, 0x6c, 0x61, 0x73, 0x73, 0x2f, 0x67, 0x65, 0x6d, 0x6d, 0x2f, 0x63, 0x6f, 0x6c, 0x6c
        /*0042*/ 	.byte	0x65, 0x63, 0x74, 0x69, 0x76, 0x65, 0x2f, 0x73, 0x6d, 0x39, 0x30, 0x5f, 0x6d, 0x6d, 0x61, 0x5f
        /*0052*/ 	.byte	0x74, 0x6d, 0x61, 0x5f, 0x67, 0x6d, 0x6d, 0x61, 0x5f, 0x73, 0x73, 0x5f, 0x77, 0x61, 0x72, 0x70
        /*0062*/ 	.byte	0x73, 0x70, 0x65, 0x63, 0x69, 0x61, 0x6c, 0x69, 0x7a, 0x65, 0x64, 0x2e, 0x68, 0x70, 0x70, 0x00
	.type		__unnamed_1,@object
	.size		__unnamed_1,(.L_0 - __unnamed_1)
__unnamed_1:
        /*0072*/ 	.byte	0x76, 0x6f, 0x69, 0x64, 0x20, 0x63, 0x75, 0x74, 0x6c, 0x61, 0x73, 0x73, 0x3a, 0x3a, 0x67, 0x65
        /* <DEDUP_REMOVED lines=179> */
        /*0bb2*/ 	.byte	0x75, 0x74, 0x65, 0x3a, 0x3a, 0x69, 0x64, 0x65, 0x6e, 0x74, 0x69, 0x74, 0x79, 0x5d, 0x00
.L_0:


//--------------------- .nv.shared._ZN7cutlass13device_kernelINS_4gemm6kernel13GemmUniversalIN4cute5tupleIJiiiiEEENS1_10collective13CollectiveMmaINS1_34MainloopSm90TmaGmmaWarpSpecializedILi14ENS5_IJNS4_1CILi1EEENSA_ILi4EEESB_EEENS1_32KernelTmaWarpSpecializedPingpongEEENS5_IJNSA_ILi64EEESG_SG_EEENS_6half_tENS5_IJlSB_lEEESI_SJ_NS4_8TiledMMAINS4_8MMA_AtomIJNS4_4SM904GMMA25MMA_64x64x16_F32F16F16_SSILNSN_5MajorE0ELSP_0ELNSN_7ScaleInE1ELSQ_1EEEEEENS4_6LayoutINS5_IJSB_SB_SB_EEENS5_IJNSA_ILi0EEESV_SV_EEEEENS5_IJNS4_10UnderscoreESY_SY_EEEEENS4_23SM90_TMA_LOAD_MULTICASTENS4_14ComposedLayoutINS4_7SwizzleILi3ELi4ELi3EEENS4_18smem_ptr_flag_bitsILi16EEENST_INS5_IJNSA_ILi8EEESG_EEENS5_IJSG_SB_EEEEEEEvNS4_8identityENS4_13SM90_TMA_LOADES1B_vS1C_EENS_8epilogue10collective6detail29Sm90TmaWarpSpecializedAdapterINS1G_15DefaultEpilogueISI_SJ_SJ_NS1F_6thread17LinearCombinationISI_Li1EffLNS1K_9ScaleType4KindE0ELNS_15FloatRoundStyleE2ESI_EENS1_15EpilogueDefaultEEEEEvvEEEEvNT_6ParamsE --------------------------
	.section	.nv.shared._ZN7cutlass13device_kernelINS_4gemm6kernel13GemmUniversalIN4cute5tupleIJiiiiEEENS1_10collective13CollectiveMmaINS1_34MainloopSm90TmaGmmaWarpSpecializedILi14ENS5_IJNS4_1CILi1EEENSA_ILi4EEESB_EEENS1_32KernelTmaWarpSpecializedPingpongEEENS5_IJNSA_ILi64EEESG_SG_EEENS_6half_tENS5_IJlSB_lEEESI_SJ_NS4_8TiledMMAINS4_8MMA_AtomIJNS4_4SM904GMMA25MMA_64x64x16_F32F16F16_SSILNSN_5MajorE0ELSP_0ELNSN_7ScaleInE1ELSQ_1EEEEEENS4_6LayoutINS5_IJSB_SB_SB_EEENS5_IJNSA_ILi0EEESV_SV_EEEEENS5_IJNS4_10UnderscoreESY_SY_EEEEENS4_23SM90_TMA_LOAD_MULTICASTENS4_14ComposedLayoutINS4_7SwizzleILi3ELi4ELi3EEENS4_18smem_ptr_flag_bitsILi16EEENST_INS5_IJNSA_ILi8EEESG_EEENS5_IJSG_SB_EEEEEEEvNS4_8identityENS4_13SM90_TMA_LOADES1B_vS1C_EENS_8epilogue10collective6detail29Sm90TmaWarpSpecializedAdapterINS1G_15DefaultEpilogueISI_SJ_SJ_NS1F_6thread17LinearCombinationISI_Li1EffLNS1K_9ScaleType4KindE0ELNS_15FloatRoundStyleE2ESI_EENS1_15EpilogueDefaultEEEEEvvEEEEvNT_6ParamsE,"aw",@nobits
	.sectionflags	@""
	.align	16
	.zero		1024


//--------------------- .nv.shared.reserved.0     --------------------------
	.section	.nv.shared.reserved.0,"aw",@nobits
	.weak		__nv_reservedSMEM_offset_0_alias
	.size		__nv_reservedSMEM_offset_0_alias, 0, 0
	.other		__nv_reservedSMEM_offset_0_alias,@"STO_CUDA_RESERVED_SHARED STV_DEFAULT"
__nv_reservedSMEM_offset_0_alias:
	.zero		0


//--------------------- .nv.global                --------------------------
	.section	.nv.global,"aw",@nobits
.nv.global:
	.type		_ZN40_INTERNAL_53386312_4_k_cu_c4d7ff3e_234244cute1_E,@object
	.size		_ZN40_INTERNAL_53386312_4_k_cu_c4d7ff3e_234244cute1_E,(_ZN40_INTERNAL_53386312_4_k_cu_c4d7ff3e_234244cuda3std3__45__cpo6cbeginE - _ZN40_INTERNAL_53386312_4_k_cu_c4d7ff3e_234244cute1_E)
_ZN40_INTERNAL_53386312_4_k_cu_c4d7ff3e_234244cute1_E:
	.zero		1
	.type		_ZN40_INTERNAL_53386312_4_k_cu_c4d7ff3e_234244cuda3std3__45__cpo6cbeginE,@object
	.size		_ZN40_INTERNAL_53386312_4_k_cu_c4d7ff3e_234244cuda3std3__45__cpo6cbeginE,(_ZN40_INTERNAL_53386312_4_k_cu_c4d7ff3e_234244cuda3std3__48in_placeE - _ZN40_INTERNAL_53386312_4_k_cu_c4d7ff3e_234244cuda3std3__45__cpo6cbeginE)
_ZN40_INTERNAL_53386312_4_k_cu_c4d7ff3e_234244cuda3std3__45__cpo6cbeginE:
	.zero		1
	.type		_ZN40_INTERNAL_53386312_4_k_cu_c4d7ff3e_234244cuda3std3__48in_placeE,@object
	.size		_ZN40_INTERNAL_53386312_4_k_cu_c4d7ff3e_234244cuda3std3__48in_placeE,(_ZN40_INTERNAL_53386312_4_k_cu_c4d7ff3e_234244cuda3std6ranges3__45__cpo9iter_moveE - _ZN40_INTERNAL_53386312_4_k_cu_c4d7ff3e_234244cuda3std3__48in_placeE)
_ZN40_INTERNAL_53386312_4_k_cu_c4d7ff3e_234244cuda3std3__48in_placeE:
	.zero		1
	.type		_ZN40_INTERNAL_53386312_4_k_cu_c4d7ff3e_234244cuda3std6ranges3__45__cpo9iter_moveE,@object
	.size		_ZN40_INTERNAL_53386312_4_k_cu_c4d7ff3e_234244cuda3std6ranges3__45__cpo9iter_moveE,(_ZN40_INTERNAL_53386312_4_k_cu_c4d7ff3e_234244cuda3std3__45__cpo5beginE - _ZN40_INTERNAL_53386312_4_k_cu_c4d7ff3e_234244cuda3std6ranges3__45__cpo9iter_moveE)
_ZN40_INTERNAL_53386312_4_k_cu_c4d7ff3e_234244cuda3std6ranges3__45__cpo9iter_moveE:
	.zero		1
	.type		_ZN40_INTERNAL_53386312_4_k_cu_c4d7ff3e_234244cuda3std3__45__cpo5beginE,@object
	.size		_ZN40_INTERNAL_53386312_4_k_cu_c4d7ff3e_234244cuda3std3__45__cpo5beginE,(_ZN40_INTERNAL_53386312_4_k_cu_c4d7ff3e_234244cuda3std3__442_GLOBAL__N__53386312_4_k_cu_c4d7ff3e_234246ignoreE - _ZN40_INTERNAL_53386312_4_k_cu_c4d7ff3e_234244cuda3std3__45__cpo5beginE)
_ZN40_INTERNAL_53386312_4_k_cu_c4d7ff3e_234244cuda3std3__45__cpo5beginE:
	.zero		1
	.type		_ZN40_INTERNAL_53386312_4_k_cu_c4d7ff3e_234244cuda3std3__442_GLOBAL__N__53386312_4_k_cu_c4d7ff3e_234246ignoreE,@object
	.size		_ZN40_INTERNAL_53386312_4_k_cu_c4d7ff3e_234244cuda3std3__442_GLOBAL__N__53386312_4_k_cu_c4d7ff3e_234246ignoreE,(_ZN40_INTERNAL_53386312_4_k_cu_c4d7ff3e_234244cute7productE - _ZN40_INTERNAL_53386312_4_k_cu_c4d7ff3e_234244cuda3std3__442_GLOBAL__N__53386312_4_k_cu_c4d7ff3e_234246ignoreE)
_ZN40_INTERNAL_53386312_4_k_cu_c4d7ff3e_234244cuda3std3__442_GLOBAL__N__53386312_4_k_cu_c4d7ff3e_234246ignoreE:
	.zero		1
	.type		_ZN40_INTERNAL_53386312_4_k_cu_c4d7ff3e_234244cute7productE,@object
	.size		_ZN40_INTERNAL_53386312_4_k_cu_c4d7ff3e_234244cute7productE,(_ZN40_INTERNAL_53386312_4_k_cu_c4d7ff3e_234244cuda3std3__45__cpo3endE - _ZN40_INTERNAL_53386312_4_k_cu_c4d7ff3e_234244cute7productE)
_ZN40_INTERNAL_53386312_4_k_cu_c4d7ff3e_234244cute7productE:
	.zero		1
	.type		_ZN40_INTERNAL_53386312_4_k_cu_c4d7ff3e_234244cuda3std3__45__cpo3endE,@object
	.size		_ZN40_INTERNAL_53386312_4_k_cu_c4d7ff3e_234244cuda3std3__45__cpo3endE,(_ZN40_INTERNAL_53386312_4_k_cu_c4d7ff3e_234244cuda3std3__419piecewise_constructE - _ZN40_INTERNAL_53386312_4_k_cu_c4d7ff3e_234244cuda3std3__45__cpo3endE)
_ZN40_INTERNAL_53386312_4_k_cu_c4d7ff3e_234244cuda3std3__45__cpo3endE:
	.zero		1
	.type		_ZN40_INTERNAL_53386312_4_k_cu_c4d7ff3e_234244cuda3std3__419piecewise_constructE,@object
	.size		_ZN40_INTERNAL_53386312_4_k_cu_c4d7ff3e_234244cuda3std3__419piecewise_constructE,(_ZN40_INTERNAL_53386312_4_k_cu_c4d7ff3e_234244cuda3std3__45__cpo4cendE - _ZN40_INTERNAL_53386312_4_k_cu_c4d7ff3e_234244cuda3std3__419piecewise_constructE)
_ZN40_INTERNAL_53386312_4_k_cu_c4d7ff3e_234244cuda3std3__419piecewise_constructE:
	.zero		1
	.type		_ZN40_INTERNAL_53386312_4_k_cu_c4d7ff3e_234244cuda3std3__45__cpo4cendE,@object
	.size		_ZN40_INTERNAL_53386312_4_k_cu_c4d7ff3e_234244cuda3std3__45__cpo4cendE,(_ZN40_INTERNAL_53386312_4_k_cu_c4d7ff3e_234244cuda3std6ranges3__45__cpo4swapE - _ZN40_INTERNAL_53386312_4_k_cu_c4d7ff3e_234244cuda3std3__45__cpo4cendE)
_ZN40_INTERNAL_53386312_4_k_cu_c4d7ff3e_234244cuda3std3__45__cpo4cendE:
	.zero		1
	.type		_ZN40_INTERNAL_53386312_4_k_cu_c4d7ff3e_234244cuda3std6ranges3__45__cpo4swapE,@object
	.size		_ZN40_INTERNAL_53386312_4_k_cu_c4d7ff3e_234244cuda3std6ranges3__45__cpo4swapE,(.L_8 - _ZN40_INTERNAL_53386312_4_k_cu_c4d7ff3e_234244cuda3std6ranges3__45__cpo4swapE)
_ZN40_INTERNAL_53386312_4_k_cu_c4d7ff3e_234244cuda3std6ranges3__45__cpo4swapE:
	.zero		1
.L_8:


//--------------------- .nv.constant0._ZN7cutlass13device_kernelINS_4gemm6kernel13GemmUniversalIN4cute5tupleIJiiiiEEENS1_10collective13CollectiveMmaINS1_34MainloopSm90TmaGmmaWarpSpecializedILi14ENS5_IJNS4_1CILi1EEENSA_ILi4EEESB_EEENS1_32KernelTmaWarpSpecializedPingpongEEENS5_IJNSA_ILi64EEESG_SG_EEENS_6half_tENS5_IJlSB_lEEESI_SJ_NS4_8TiledMMAINS4_8MMA_AtomIJNS4_4SM904GMMA25MMA_64x64x16_F32F16F16_SSILNSN_5MajorE0ELSP_0ELNSN_7ScaleInE1ELSQ_1EEEEEENS4_6LayoutINS5_IJSB_SB_SB_EEENS5_IJNSA_ILi0EEESV_SV_EEEEENS5_IJNS4_10UnderscoreESY_SY_EEEEENS4_23SM90_TMA_LOAD_MULTICASTENS4_14ComposedLayoutINS4_7SwizzleILi3ELi4ELi3EEENS4_18smem_ptr_flag_bitsILi16EEENST_INS5_IJNSA_ILi8EEESG_EEENS5_IJSG_SB_EEEEEEEvNS4_8identityENS4_13SM90_TMA_LOADES1B_vS1C_EENS_8epilogue10collective6detail29Sm90TmaWarpSpecializedAdapterINS1G_15DefaultEpilogueISI_SJ_SJ_NS1F_6thread17LinearCombinationISI_Li1EffLNS1K_9ScaleType4KindE0ELNS_15FloatRoundStyleE2ESI_EENS1_15EpilogueDefaultEEEEEvvEEEEvNT_6ParamsE --------------------------
	.section	.nv.constant0._ZN7cutlass13device_kernelINS_4gemm6kernel13GemmUniversalIN4cute5tupleIJiiiiEEENS1_10collective13CollectiveMmaINS1_34MainloopSm90TmaGmmaWarpSpecializedILi14ENS5_IJNS4_1CILi1EEENSA_ILi4EEESB_EEENS1_32KernelTmaWarpSpecializedPingpongEEENS5_IJNSA_ILi64EEESG_SG_EEENS_6half_tENS5_IJlSB_lEEESI_SJ_NS4_8TiledMMAINS4_8MMA_AtomIJNS4_4SM904GMMA25MMA_64x64x16_F32F16F16_SSILNSN_5MajorE0ELSP_0ELNSN_7ScaleInE1ELSQ_1EEEEEENS4_6LayoutINS5_IJSB_SB_SB_EEENS5_IJNSA_ILi0EEESV_SV_EEEEENS5_IJNS4_10UnderscoreESY_SY_EEEEENS4_23SM90_TMA_LOAD_MULTICASTENS4_14ComposedLayoutINS4_7SwizzleILi3ELi4ELi3EEENS4_18smem_ptr_flag_bitsILi16EEENST_INS5_IJNSA_ILi8EEESG_EEENS5_IJSG_SB_EEEEEEEvNS4_8identityENS4_13SM90_TMA_LOADES1B_vS1C_EENS_8epilogue10collective6detail29Sm90TmaWarpSpecializedAdapterINS1G_15DefaultEpilogueISI_SJ_SJ_NS1F_6thread17LinearCombinationISI_Li1EffLNS1K_9ScaleType4KindE0ELNS_15FloatRoundStyleE2ESI_EENS1_15EpilogueDefaultEEEEEvvEEEEvNT_6ParamsE,"a",@progbits
	.sectionflags	@""
	.align	4
.nv.constant0._ZN7cutlass13device_kernelINS_4gemm6kernel13GemmUniversalIN4cute5tupleIJiiiiEEENS1_10collective13CollectiveMmaINS1_34MainloopSm90TmaGmmaWarpSpecializedILi14ENS5_IJNS4_1CILi1EEENSA_ILi4EEESB_EEENS1_32KernelTmaWarpSpecializedPingpongEEENS5_IJNSA_ILi64EEESG_SG_EEENS_6half_tENS5_IJlSB_lEEESI_SJ_NS4_8TiledMMAINS4_8MMA_AtomIJNS4_4SM904GMMA25MMA_64x64x16_F32F16F16_SSILNSN_5MajorE0ELSP_0ELNSN_7ScaleInE1ELSQ_1EEEEEENS4_6LayoutINS5_IJSB_SB_SB_EEENS5_IJNSA_ILi0EEESV_SV_EEEEENS5_IJNS4_10UnderscoreESY_SY_EEEEENS4_23SM90_TMA_LOAD_MULTICASTENS4_14ComposedLayoutINS4_7SwizzleILi3ELi4ELi3EEENS4_18smem_ptr_flag_bitsILi16EEENST_INS5_IJNSA_ILi8EEESG_EEENS5_IJSG_SB_EEEEEEEvNS4_8identityENS4_13SM90_TMA_LOADES1B_vS1C_EENS_8epilogue10collective6detail29Sm90TmaWarpSpecializedAdapterINS1G_15DefaultEpilogueISI_SJ_SJ_NS1F_6thread17LinearCombinationISI_Li1EffLNS1K_9ScaleType4KindE0ELNS_15FloatRoundStyleE2ESI_EENS1_15EpilogueDefaultEEEEEvvEEEEvNT_6ParamsE:
	.zero		1664


//--------------------- SYMBOLS --------------------------

	.type		.nv.reservedSmem.offset0,@object
	.size		.nv.reservedSmem.offset0,0x4
	.type		__assertfail,@function
